	.target	sm_90a

	.elftype	@"ET_EXEC"


//--------------------- .note.nv.tkinfo           --------------------------
	.section	.note.nv.tkinfo,"",@"SHT_NOTE"
	.sectionflags	@"SHF_NOTE_NV_TKINFO"
	.tkinfo
        /*0018*/ 	.word	0x00000002
        /*0030*/ 	.string	""
        /*0030*/ 	.string	"ptxas"
        /*0030*/ 	.string	"Cuda compilation tools, release 13.0, V13.0.88"
        /*0030*/ 	.string	"Build cuda_13.0.r13.0/compiler.36424714_0"
        /*0030*/ 	.string	"-arch sm_90a -m 64 "



//--------------------- .note.nv.cuinfo           --------------------------
	.section	.note.nv.cuinfo,"",@"SHT_NOTE"
	.sectionflags	@"SHF_NOTE_NV_CUINFO"
        /*0018*/ 	.short	0x0002
        /*001a*/ 	.short	0x005a
        /*001c*/ 	.short	0x0082
	.zero		2


//--------------------- .nv.info                  --------------------------
	.section	.nv.info,"",@"SHT_CUDA_INFO"
	.align	4


	//----- nvinfo : EIATTR_REGCOUNT
	.align		4
        /*0000*/ 	.byte	0x04, 0x2f
        /*0002*/ 	.short	(.L_15 - .L_14)
	.align		4
.L_14:
        /*0004*/ 	.word	index@(_ZN7cutlass13device_kernelINS_4gemm6kernel13GemmUniversalIN4cute5tupleIJiiiiEEENS1_10collective13CollectiveMmaINS1_34MainloopSm90TmaGmmaWarpSpecializedILi5ENS5_IJNS4_1CILi2EEENSA_ILi1EEESC_EEENS1_32KernelTmaWarpSpecializedPingpongEEENS5_IJNSA_ILi64EEENSA_ILi256EEENSA_ILi128EEEEEEaNS5_IJlSC_lEEEaSK_NS4_8TiledMMAINS4_8MMA_AtomIJNS4_4SM904GMMA27MMA_64x256x32_S32S8S8_SS_TNEEEENS4_6LayoutINS5_IJSC_SC_SC_EEENS5_IJNSA_ILi0EEEST_ST_EEEEENS5_IJNS4_10UnderscoreESW_SW_EEEEENS4_13SM90_TMA_LOADENS4_14ComposedLayoutINS4_7SwizzleILi3ELi4ELi3EEENS4_18smem_ptr_flag_bitsILi8EEENSR_INS5_IJNSA_ILi8EEESI_EEENS5_IJSI_SC_EEEEEEEvNS4_8identityENS4_23SM90_TMA_LOAD_MULTICASTES19_vS1A_EENS_8epilogue10collective6detail29Sm90TmaWarpSpecializedAdapterINS1E_15DefaultEpilogueIaSK_SK_NS1D_6thread17LinearCombinationIaLi1EiiLNS1I_9ScaleType4KindE0ELNS_15FloatRoundStyleE2EaEENS1_15EpilogueDefaultEEEEEvvEEEEvNT_6ParamsE)
        /*0008*/ 	.word	0x000000a8


	//----- nvinfo : EIATTR_FRAME_SIZE
	.align		4
.L_15:
        /*000c*/ 	.byte	0x04, 0x11
        /*000e*/ 	.short	(.L_17 - .L_16)
	.align		4
.L_16:
        /*0010*/ 	.word	index@(_ZN7cutlass13device_kernelINS_4gemm6kernel13GemmUniversalIN4cute5tupleIJiiiiEEENS1_10collective13CollectiveMmaINS1_34MainloopSm90TmaGmmaWarpSpecializedILi5ENS5_IJNS4_1CILi2EEENSA_ILi1EEESC_EEENS1_32KernelTmaWarpSpecializedPingpongEEENS5_IJNSA_ILi64EEENSA_ILi256EEENSA_ILi128EEEEEEaNS5_IJlSC_lEEEaSK_NS4_8TiledMMAINS4_8MMA_AtomIJNS4_4SM904GMMA27MMA_64x256x32_S32S8S8_SS_TNEEEENS4_6LayoutINS5_IJSC_SC_SC_EEENS5_IJNSA_ILi0EEEST_ST_EEEEENS5_IJNS4_10UnderscoreESW_SW_EEEEENS4_13SM90_TMA_LOADENS4_14ComposedLayoutINS4_7SwizzleILi3ELi4ELi3EEENS4_18smem_ptr_flag_bitsILi8EEENSR_INS5_IJNSA_ILi8EEESI_EEENS5_IJSI_SC_EEEEEEEvNS4_8identityENS4_23SM90_TMA_LOAD_MULTICASTES19_vS1A_EENS_8epilogue10collective6detail29Sm90TmaWarpSpecializedAdapterINS1E_15DefaultEpilogueIaSK_SK_NS1D_6thread17LinearCombinationIaLi1EiiLNS1I_9ScaleType4KindE0ELNS_15FloatRoundStyleE2EaEENS1_15EpilogueDefaultEEEEEvvEEEEvNT_6ParamsE)
        /*0014*/ 	.word	0x00000008


	//----- nvinfo : EIATTR_MIN_STACK_SIZE
	.align		4
.L_17:
        /*0018*/ 	.byte	0x04, 0x12
        /*001a*/ 	.short	(.L_19 - .L_18)
	.align		4
.L_18:
        /*001c*/ 	.word	index@(_ZN7cutlass13device_kernelINS_4gemm6kernel13GemmUniversalIN4cute5tupleIJiiiiEEENS1_10collective13CollectiveMmaINS1_34MainloopSm90TmaGmmaWarpSpecializedILi5ENS5_IJNS4_1CILi2EEENSA_ILi1EEESC_EEENS1_32KernelTmaWarpSpecializedPingpongEEENS5_IJNSA_ILi64EEENSA_ILi256EEENSA_ILi128EEEEEEaNS5_IJlSC_lEEEaSK_NS4_8TiledMMAINS4_8MMA_AtomIJNS4_4SM904GMMA27MMA_64x256x32_S32S8S8_SS_TNEEEENS4_6LayoutINS5_IJSC_SC_SC_EEENS5_IJNSA_ILi0EEEST_ST_EEEEENS5_IJNS4_10UnderscoreESW_SW_EEEEENS4_13SM90_TMA_LOADENS4_14ComposedLayoutINS4_7SwizzleILi3ELi4ELi3EEENS4_18smem_ptr_flag_bitsILi8EEENSR_INS5_IJNSA_ILi8EEESI_EEENS5_IJSI_SC_EEEEEEEvNS4_8identityENS4_23SM90_TMA_LOAD_MULTICASTES19_vS1A_EENS_8epilogue10collective6detail29Sm90TmaWarpSpecializedAdapterINS1E_15DefaultEpilogueIaSK_SK_NS1D_6thread17LinearCombinationIaLi1EiiLNS1I_9ScaleType4KindE0ELNS_15FloatRoundStyleE2EaEENS1_15EpilogueDefaultEEEEEvvEEEEvNT_6ParamsE)
        /*0020*/ 	.word	0x00000008
.L_19:


//--------------------- .nv.compat                --------------------------
	.section	.nv.compat,"",@"SHT_CUDA_COMPAT_INFO"
	.align	4
        /*0000*/ 	.byte	0x02, 0x09, 0x01, 0x00, 0x02, 0x02, 0x04, 0x00, 0x02, 0x05, 0x05, 0x00, 0x03, 0x07, 0x01, 0x01
        /*0010*/ 	.byte	0x02, 0x03, 0x01, 0x00, 0x02, 0x06, 0x01, 0x00, 0x04, 0x0b, 0x08, 0x00, 0x00, 0x00, 0x00, 0x00
        /*0020*/ 	.byte	0x00, 0x00, 0x00, 0x00


//--------------------- .nv.info._ZN7cutlass13device_kernelINS_4gemm6kernel13GemmUniversalIN4cute5tupleIJiiiiEEENS1_10collective13CollectiveMmaINS1_34MainloopSm90TmaGmmaWarpSpecializedILi5ENS5_IJNS4_1CILi2EEENSA_ILi1EEESC_EEENS1_32KernelTmaWarpSpecializedPingpongEEENS5_IJNSA_ILi64EEENSA_ILi256EEENSA_ILi128EEEEEEaNS5_IJlSC_lEEEaSK_NS4_8TiledMMAINS4_8MMA_AtomIJNS4_4SM904GMMA27MMA_64x256x32_S32S8S8_SS_TNEEEENS4_6LayoutINS5_IJSC_SC_SC_EEENS5_IJNSA_ILi0EEEST_ST_EEEEENS5_IJNS4_10UnderscoreESW_SW_EEEEENS4_13SM90_TMA_LOADENS4_14ComposedLayoutINS4_7SwizzleILi3ELi4ELi3EEENS4_18smem_ptr_flag_bitsILi8EEENSR_INS5_IJNSA_ILi8EEESI_EEENS5_IJSI_SC_EEEEEEEvNS4_8identityENS4_23SM90_TMA_LOAD_MULTICASTES19_vS1A_EENS_8epilogue10collective6detail29Sm90TmaWarpSpecializedAdapterINS1E_15DefaultEpilogueIaSK_SK_NS1D_6thread17LinearCombinationIaLi1EiiLNS1I_9ScaleType4KindE0ELNS_15FloatRoundStyleE2EaEENS1_15EpilogueDefaultEEEEEvvEEEEvNT_6ParamsE --------------------------
	.section	.nv.info._ZN7cutlass13device_kernelINS_4gemm6kernel13GemmUniversalIN4cute5tupleIJiiiiEEENS1_10collective13CollectiveMmaINS1_34MainloopSm90TmaGmmaWarpSpecializedILi5ENS5_IJNS4_1CILi2EEENSA_ILi1EEESC_EEENS1_32KernelTmaWarpSpecializedPingpongEEENS5_IJNSA_ILi64EEENSA_ILi256EEENSA_ILi128EEEEEEaNS5_IJlSC_lEEEaSK_NS4_8TiledMMAINS4_8MMA_AtomIJNS4_4SM904GMMA27MMA_64x256x32_S32S8S8_SS_TNEEEENS4_6LayoutINS5_IJSC_SC_SC_EEENS5_IJNSA_ILi0EEEST_ST_EEEEENS5_IJNS4_10UnderscoreESW_SW_EEEEENS4_13SM90_TMA_LOADENS4_14ComposedLayoutINS4_7SwizzleILi3ELi4ELi3EEENS4_18smem_ptr_flag_bitsILi8EEENSR_INS5_IJNSA_ILi8EEESI_EEENS5_IJSI_SC_EEEEEEEvNS4_8identityENS4_23SM90_TMA_LOAD_MULTICASTES19_vS1A_EENS_8epilogue10collective6detail29Sm90TmaWarpSpecializedAdapterINS1E_15DefaultEpilogueIaSK_SK_NS1D_6thread17LinearCombinationIaLi1EiiLNS1I_9ScaleType4KindE0ELNS_15FloatRoundStyleE2EaEENS1_15EpilogueDefaultEEEEEvvEEEEvNT_6ParamsE,"",@"SHT_CUDA_INFO"
	.sectionflags	@""
	.align	4


	//----- nvinfo : EIATTR_CUDA_API_VERSION
	.align		4
        /*0000*/ 	.byte	0x04, 0x37
        /*0002*/ 	.short	(.L_21 - .L_20)
.L_20:
        /*0004*/ 	.word	0x00000082


	//----- nvinfo : EIATTR_KPARAM_INFO
	.align		4
.L_21:
        /*0008*/ 	.byte	0x04, 0x17
        /*000a*/ 	.short	(.L_23 - .L_22)
.L_22:
        /*000c*/ 	.word	0x00000000
        /*0010*/ 	.short	0x0000
        /*0012*/ 	.short	0x0070
        /*0014*/ 	.byte	0x00, 0xf0, 0x01, 0x10


	//----- nvinfo : EIATTR_SPARSE_MMA_MASK
	.align		4
.L_23:
        /*0018*/ 	.byte	0x03, 0x50
        /*001a*/ 	.short	0x0000


	//----- nvinfo : EIATTR_MAXREG_COUNT
	.align		4
        /*001c*/ 	.byte	0x03, 0x1b
        /*001e*/ 	.short	0x00a8


	//----- nvinfo : EIATTR_NUM_BARRIERS
	.align		4
        /*0020*/ 	.byte	0x02, 0x4c
        /*0022*/ 	.byte	0x01
	.zero		1


	//----- nvinfo : EIATTR_EXTERNS
	.align		4
        /*0024*/ 	.byte	0x04, 0x0f
        /*0026*/ 	.short	(.L_25 - .L_24)


	//   ....[0]....
	.align		4
.L_24:
        /*0028*/ 	.word	index@(__assertfail)


	//----- nvinfo : EIATTR_ANNOTATIONS
	.align		4
.L_25:
        /*002c*/ 	.byte	0x04, 0x55
        /*002e*/ 	.short	(.L_27 - .L_26)


	//   ....[0]....
.L_26:
        /*0030*/ 	.word	0x00000001
        /*0034*/ 	.byte	0xd0, 0x0d, 0x00, 0x00, 0x01, 0x00, 0x00, 0x00, 0xc0, 0x85, 0x00, 0x00, 0x01, 0x00, 0x00, 0x00
        /*0044*/ 	.byte	0x50, 0x92, 0x00, 0x00


	//----- nvinfo : EIATTR_MERCURY_ISA_VERSION
	.align		4
.L_27:
        /*0048*/ 	.byte	0x03, 0x5f
        /*004a*/ 	.short	0x0101


	//----- nvinfo : EIATTR_INT_WARP_WIDE_INSTR_OFFSETS
	.align		4
        /*004c*/ 	.byte	0x04, 0x31
        /*004e*/ 	.short	(.L_29 - .L_28)


	//   ....[0]....
.L_28:
        /*0050*/ 	.word	0x00000530


	//   ....[1]....
        /*0054*/ 	.word	0x000005b0


	//   ....[2]....
        /*0058*/ 	.word	0x000006b0


	//   ....[3]....
        /*005c*/ 	.word	0x000006c0


	//   ....[4]....
        /*0060*/ 	.word	0x000006e0


	//   ....[5]....
        /*0064*/ 	.word	0x00000780


	//   ....[6]....
        /*0068*/ 	.word	0x00000790


	//   ....[7]....
        /*006c*/ 	.word	0x000007e0


	//   ....[8]....
        /*0070*/ 	.word	0x00002040


	//----- nvinfo : EIATTR_COOP_GROUP_MASK_REGIDS
	.align		4
.L_29:
        /*0074*/ 	.byte	0x04, 0x29
        /*0076*/ 	.short	(.L_31 - .L_30)


	//   ....[0]....
.L_30:
        /*0078*/ 	.word	0xffffffff


	//   ....[1]....
        /*007c*/ 	.word	0xffffffff


	//   ....[2]....
        /*0080*/ 	.word	0xffffffff


	//   ....[3]....
        /*0084*/ 	.word	0xffffffff


	//   ....[4]....
        /*0088*/ 	.word	0xffffffff


	//   ....[5]....
        /*008c*/ 	.word	0xffffffff


	//   ....[6]....
        /*0090*/ 	.word	0xffffffff


	//----- nvinfo : EIATTR_COOP_GROUP_INSTR_OFFSETS
	.align		4
.L_31:
        /*0094*/ 	.byte	0x04, 0x28
        /*0096*/ 	.short	(.L_33 - .L_32)


	//   ....[0]....
.L_32:
        /*0098*/ 	.word	0x00000070


	//   ....[1]....
        /*009c*/ 	.word	0x00000080


	//   ....[2]....
        /*00a0*/ 	.word	0x00000140


	//   ....[3]....
        /*00a4*/ 	.word	0x00000310


	//   ....[4]....
        /*00a8*/ 	.word	0x00000350


	//   ....[5]....
        /*00ac*/ 	.word	0x000007d0


	//   ....[6]....
        /*00b0*/ 	.word	0x00000970


	//----- nvinfo : EIATTR_REG_RECONFIG
	.align		4
.L_33:
        /*00b4*/ 	.byte	0x01, 0x54
	.zero		2


	//----- nvinfo : EIATTR_SYSCALL_OFFSETS
	.align		4
        /*00b8*/ 	.byte	0x04, 0x46
        /*00ba*/ 	.short	(.L_35 - .L_34)


	//   ....[0]....
.L_34:
        /*00bc*/ 	.word	0x000017f0


	//----- nvinfo : EIATTR_MBARRIER_INSTR_OFFSETS
	.align		4
.L_35:
        /*00c0*/ 	.byte	0x04, 0x39
        /*00c2*/ 	.short	(.L_37 - .L_36)


	//   ....[0]....
.L_36:
        /*00c4*/ 	.word	0x00000260
        /*00c8*/ 	.word	0x000000ff
        /*00cc*/ 	.word	0x00000000
        /*00d0*/ 	.short	0x0100
        /*00d2*/ 	.byte	0x08
	.zero		1


	//   ....[1]....
        /*00d4*/ 	.word	0x00000270
        /*00d8*/ 	.word	0x000000ff
        /*00dc*/ 	.word	0x00000028
        /*00e0*/ 	.short	0x0100
        /*00e2*/ 	.byte	0x08
	.zero		1


	//   ....[2]....
        /*00e4*/ 	.word	0x00000280
        /*00e8*/ 	.word	0x000000ff
        /*00ec*/ 	.word	0x00000008
        /*00f0*/ 	.short	0x0100
        /*00f2*/ 	.byte	0x08
	.zero		1


	//   ....[3]....
        /*00f4*/ 	.word	0x00000290
        /*00f8*/ 	.word	0x000000ff
        /*00fc*/ 	.word	0x00000030
        /*0100*/ 	.short	0x0100
        /*0102*/ 	.byte	0x08
	.zero		1


	//   ....[4]....
        /*0104*/ 	.word	0x000002a0
        /*0108*/ 	.word	0x000000ff
        /*010c*/ 	.word	0x00000010
        /*0110*/ 	.short	0x0100
        /*0112*/ 	.byte	0x08
	.zero		1


	//   ....[5]....
        /*0114*/ 	.word	0x000002b0
        /*0118*/ 	.word	0x000000ff
        /*011c*/ 	.word	0x00000038
        /*0120*/ 	.short	0x0100
        /*0122*/ 	.byte	0x08
	.zero		1


	//   ....[6]....
        /*0124*/ 	.word	0x000002c0
        /*0128*/ 	.word	0x000000ff
        /*012c*/ 	.word	0x00000018
        /*0130*/ 	.short	0x0100
        /*0132*/ 	.byte	0x08
	.zero		1


	//   ....[7]....
        /*0134*/ 	.word	0x000002d0
        /*0138*/ 	.word	0x000000ff
        /*013c*/ 	.word	0x00000040
        /*0140*/ 	.short	0x0100
        /*0142*/ 	.byte	0x08
	.zero		1


	//   ....[8]....
        /*0144*/ 	.word	0x000002e0
        /*0148*/ 	.word	0x000000ff
        /*014c*/ 	.word	0x00000020
        /*0150*/ 	.short	0x0100
        /*0152*/ 	.byte	0x08
	.zero		1


	//   ....[9]....
        /*0154*/ 	.word	0x000002f0
        /*0158*/ 	.word	0x000000ff
        /*015c*/ 	.word	0x00000048
        /*0160*/ 	.short	0x0100
        /*0162*/ 	.byte	0x08
	.zero		1


	//   ....[10]....
        /*0164*/ 	.word	0x00000810
        /*0168*/ 	.word	0x000000ff
        /*016c*/ 	.word	0x00000080
        /*0170*/ 	.short	0x0100
        /*0172*/ 	.byte	0x08
	.zero		1


	//   ....[11]....
        /*0174*/ 	.word	0x000008a0
        /*0178*/ 	.word	0x000000ff
        /*017c*/ 	.word	0x00000088
        /*0180*/ 	.short	0x0100
        /*0182*/ 	.byte	0x08
	.zero		1


	//   ....[12]....
        /*0184*/ 	.word	0x000008f0
        /*0188*/ 	.word	0x000000ff
        /*018c*/ 	.word	0x00000060
        /*0190*/ 	.short	0x0100
        /*0192*/ 	.byte	0x09
	.zero		1


	//   ....[13]....
        /*0194*/ 	.word	0x00000900
        /*0198*/ 	.word	0x000000ff
        /*019c*/ 	.word	0x00000068
        /*01a0*/ 	.short	0x0100
        /*01a2*/ 	.byte	0x09
	.zero		1


	//   ....[14]....
        /*01a4*/ 	.word	0x00000910
        /*01a8*/ 	.word	0x000000ff
        /*01ac*/ 	.word	0x00000070
        /*01b0*/ 	.short	0x0100
        /*01b2*/ 	.byte	0x09
	.zero		1


	//   ....[15]....
        /*01b4*/ 	.word	0x00000920
        /*01b8*/ 	.word	0x000000ff
        /*01bc*/ 	.word	0x00000078
        /*01c0*/ 	.short	0x0100
        /*01c2*/ 	.byte	0x09
	.zero		1


	//   ....[16]....
        /*01c4*/ 	.word	0x000016d0
        /*01c8*/ 	.word	0x0000009f
        /*01cc*/ 	.word	0x00000000
        /*01d0*/ 	.short	0x010a
        /*01d2*/ 	.byte	0x2a
	.zero		1


	//   ....[17]....
        /*01d4*/ 	.word	0x00001880
        /*01d8*/ 	.word	0x00000003
        /*01dc*/ 	.word	0x00000000
        /*01e0*/ 	.short	0x010a
        /*01e2*/ 	.byte	0x3f
	.zero		1


	//   ....[18]....
        /*01e4*/ 	.word	0x000018e0
        /*01e8*/ 	.word	0x00000003
        /*01ec*/ 	.word	0x00000000
        /*01f0*/ 	.short	0x010a
        /*01f2*/ 	.byte	0x3f
	.zero		1


	//   ....[19]....
        /*01f4*/ 	.word	0x00001c40
        /*01f8*/ 	.word	0x000000ff
        /*01fc*/ 	.word	0x00000000
        /*0200*/ 	.short	0x010a
        /*0202*/ 	.byte	0x04
	.zero		1


	//   ....[20]....
        /*0204*/ 	.word	0x00001c80
        /*0208*/ 	.word	0x000000ff
        /*020c*/ 	.word	0x00000000
        /*0210*/ 	.short	0x010a
        /*0212*/ 	.byte	0x04
	.zero		1


	//   ....[21]....
        /*0214*/ 	.word	0x00001ee0
        /*0218*/ 	.word	0x00000004
        /*021c*/ 	.word	0x00000000
        /*0220*/ 	.short	0x0101
        /*0222*/ 	.byte	0x3f
	.zero		1


	//   ....[22]....
        /*0224*/ 	.word	0x00001fe0
        /*0228*/ 	.word	0x000000a0
        /*022c*/ 	.word	0x00000000
        /*0230*/ 	.short	0x0101
        /*0232*/ 	.byte	0x2d
	.zero		1


	//   ....[23]....
        /*0234*/ 	.word	0x000020e0
        /*0238*/ 	.word	0x00000000
        /*023c*/ 	.word	0x00000000
        /*0240*/ 	.short	0x0101
        /*0242*/ 	.byte	0x3f
	.zero		1


	//   ....[24]....
        /*0244*/ 	.word	0x000021a0
        /*0248*/ 	.word	0x0000009f
        /*024c*/ 	.word	0x00000010
        /*0250*/ 	.short	0x010a
        /*0252*/ 	.byte	0x2a
	.zero		1


	//   ....[25]....
        /*0254*/ 	.word	0x000085e0
        /*0258*/ 	.word	0x000000a2
        /*025c*/ 	.word	0x00000000
        /*0260*/ 	.short	0x0101
        /*0262*/ 	.byte	0x2d
	.zero		1


	//   ....[26]....
        /*0264*/ 	.word	0x00008fa0
        /*0268*/ 	.word	0x0000000c
        /*026c*/ 	.word	0x00000028
        /*0270*/ 	.short	0x010a
        /*0272*/ 	.byte	0x3f
	.zero		1


	//   ....[27]....
        /*0274*/ 	.word	0x00009360
        /*0278*/ 	.word	0x00000004
        /*027c*/ 	.word	0x00000088
        /*0280*/ 	.short	0x0101
        /*0282*/ 	.byte	0x3f
	.zero		1


	//   ....[28]....
        /*0284*/ 	.word	0x00009af0
        /*0288*/ 	.word	0x00000007
        /*028c*/ 	.word	0x00000000
        /*0290*/ 	.short	0x010a
        /*0292*/ 	.byte	0x3f
	.zero		1


	//   ....[29]....
        /*0294*/ 	.word	0x00009b70
        /*0298*/ 	.word	0x00000009
        /*029c*/ 	.word	0x00000000
        /*02a0*/ 	.short	0x010a
        /*02a2*/ 	.byte	0x3f
	.zero		1


	//   ....[30]....
        /*02a4*/ 	.word	0x00009c00
        /*02a8*/ 	.word	0x00000006
        /*02ac*/ 	.word	0x00000000
        /*02b0*/ 	.short	0x010a
        /*02b2*/ 	.byte	0x3f
	.zero		1


	//   ....[31]....
        /*02b4*/ 	.word	0x00009c90
        /*02b8*/ 	.word	0x00000009
        /*02bc*/ 	.word	0x00000000
        /*02c0*/ 	.short	0x010a
        /*02c2*/ 	.byte	0x3f
	.zero		1


	//   ....[32]....
        /*02c4*/ 	.word	0x00009d20
        /*02c8*/ 	.word	0x00000003
        /*02cc*/ 	.word	0x00000000
        /*02d0*/ 	.short	0x010a
        /*02d2*/ 	.byte	0x3f
	.zero		1


	//   ....[33]....
        /*02d4*/ 	.word	0x00009d80
        /*02d8*/ 	.word	0x000000a1
        /*02dc*/ 	.word	0x00000000
        /*02e0*/ 	.short	0x010a
        /*02e2*/ 	.byte	0x3f
	.zero		1


	//   ....[34]....
        /*02e4*/ 	.word	0x00009dd0
        /*02e8*/ 	.word	0x00000003
        /*02ec*/ 	.word	0x00000000
        /*02f0*/ 	.short	0x010a
        /*02f2*/ 	.byte	0x3f
	.zero		1


	//   ....[35]....
        /*02f4*/ 	.word	0x00009e30
        /*02f8*/ 	.word	0x00000005
        /*02fc*/ 	.word	0x00000000
        /*0300*/ 	.short	0x010a
        /*0302*/ 	.byte	0x3f
	.zero		1


	//   ....[36]....
        /*0304*/ 	.word	0x00009e80
        /*0308*/ 	.word	0x000000a1
        /*030c*/ 	.word	0x00000010
        /*0310*/ 	.short	0x010a
        /*0312*/ 	.byte	0x3f
	.zero		1


	//   ....[37]....
        /*0314*/ 	.word	0x00009f50
        /*0318*/ 	.word	0x0000000c
        /*031c*/ 	.word	0x00000028
        /*0320*/ 	.short	0x010a
        /*0322*/ 	.byte	0x3f
	.zero		1


	//   ....[38]....
        /*0324*/ 	.word	0x0000a020
        /*0328*/ 	.word	0x00000007
        /*032c*/ 	.word	0x00000000
        /*0330*/ 	.short	0x010a
        /*0332*/ 	.byte	0x3f
	.zero		1


	//   ....[39]....
        /*0334*/ 	.word	0x0000a070
        /*0338*/ 	.word	0x00000009
        /*033c*/ 	.word	0x00000000
        /*0340*/ 	.short	0x010a
        /*0342*/ 	.byte	0x3f
	.zero		1


	//   ....[40]....
        /*0344*/ 	.word	0x0000a0c0
        /*0348*/ 	.word	0x00000006
        /*034c*/ 	.word	0x00000000
        /*0350*/ 	.short	0x010a
        /*0352*/ 	.byte	0x3f
	.zero		1


	//   ....[41]....
        /*0354*/ 	.word	0x0000a110
        /*0358*/ 	.word	0x00000009
        /*035c*/ 	.word	0x00000000
        /*0360*/ 	.short	0x010a
        /*0362*/ 	.byte	0x3f
	.zero		1


	//----- nvinfo : EIATTR_NUM_MBARRIERS
	.align		4
.L_37:
        /*0364*/ 	.byte	0x03, 0x38
        /*0366*/ 	.short	0x0010


	//----- nvinfo : EIATTR_EXIT_INSTR_OFFSETS
	.align		4
        /*0368*/ 	.byte	0x04, 0x1c
        /*036a*/ 	.short	(.L_39 - .L_38)


	//   ....[0]....
.L_38:
        /*036c*/ 	.word	0x00001410


	//   ....[1]....
        /*0370*/ 	.word	0x00001470


	//   ....[2]....
        /*0374*/ 	.word	0x00008c70


	//   ....[3]....
        /*0378*/ 	.word	0x00008ca0


	//   ....[4]....
        /*037c*/ 	.word	0x00009d70


	//----- nvinfo : EIATTR_MAX_THREADS
	.align		4
.L_39:
        /*0380*/ 	.byte	0x04, 0x05
        /*0382*/ 	.short	(.L_41 - .L_40)
.L_40:
        /*0384*/ 	.word	0x00000180
        /*0388*/ 	.word	0x00000001
        /*038c*/ 	.word	0x00000001


	//----- nvinfo : EIATTR_CRS_STACK_SIZE
	.align		4
.L_41:
        /*0390*/ 	.byte	0x04, 0x1e
        /*0392*/ 	.short	(.L_43 - .L_42)
.L_42:
        /*0394*/ 	.word	0x00000000


	//----- nvinfo : EIATTR_CBANK_PARAM_SIZE
	.align		4
.L_43:
        /*0398*/ 	.byte	0x03, 0x19
        /*039a*/ 	.short	0x0470


	//----- nvinfo : EIATTR_PARAM_CBANK
	.align		4
        /*039c*/ 	.byte	0x04, 0x0a
        /*039e*/ 	.short	(.L_45 - .L_44)
	.align		4
.L_44:
        /*03a0*/ 	.word	index@(.nv.constant0._ZN7cutlass13device_kernelINS_4gemm6kernel13GemmUniversalIN4cute5tupleIJiiiiEEENS1_10collective13CollectiveMmaINS1_34MainloopSm90TmaGmmaWarpSpecializedILi5ENS5_IJNS4_1CILi2EEENSA_ILi1EEESC_EEENS1_32KernelTmaWarpSpecializedPingpongEEENS5_IJNSA_ILi64EEENSA_ILi256EEENSA_ILi128EEEEEEaNS5_IJlSC_lEEEaSK_NS4_8TiledMMAINS4_8MMA_AtomIJNS4_4SM904GMMA27MMA_64x256x32_S32S8S8_SS_TNEEEENS4_6LayoutINS5_IJSC_SC_SC_EEENS5_IJNSA_ILi0EEEST_ST_EEEEENS5_IJNS4_10UnderscoreESW_SW_EEEEENS4_13SM90_TMA_LOADENS4_14ComposedLayoutINS4_7SwizzleILi3ELi4ELi3EEENS4_18smem_ptr_flag_bitsILi8EEENSR_INS5_IJNSA_ILi8EEESI_EEENS5_IJSI_SC_EEEEEEEvNS4_8identityENS4_23SM90_TMA_LOAD_MULTICASTES19_vS1A_EENS_8epilogue10collective6detail29Sm90TmaWarpSpecializedAdapterINS1E_15DefaultEpilogueIaSK_SK_NS1D_6thread17LinearCombinationIaLi1EiiLNS1I_9ScaleType4KindE0ELNS_15FloatRoundStyleE2EaEENS1_15EpilogueDefaultEEEEEvvEEEEvNT_6ParamsE)
        /*03a4*/ 	.short	0x0210
        /*03a6*/ 	.short	0x0470


	//----- nvinfo : EIATTR_SW_WAR
	.align		4
.L_45:
        /*03a8*/ 	.byte	0x04, 0x36
        /*03aa*/ 	.short	(.L_47 - .L_46)
.L_46:
        /*03ac*/ 	.word	0x00000008
.L_47:


//--------------------- .nv.callgraph             --------------------------
	.section	.nv.callgraph,"",@"SHT_CUDA_CALLGRAPH"
	.align	4
	.sectionentsize	8
	.align		4
        /*0000*/ 	.word	0x00000000
	.align		4
        /*0004*/ 	.word	0xffffffff
	.align		4
        /*0008*/ 	.word	index@(_ZN7cutlass13device_kernelINS_4gemm6kernel13GemmUniversalIN4cute5tupleIJiiiiEEENS1_10collective13CollectiveMmaINS1_34MainloopSm90TmaGmmaWarpSpecializedILi5ENS5_IJNS4_1CILi2EEENSA_ILi1EEESC_EEENS1_32KernelTmaWarpSpecializedPingpongEEENS5_IJNSA_ILi64EEENSA_ILi256EEENSA_ILi128EEEEEEaNS5_IJlSC_lEEEaSK_NS4_8TiledMMAINS4_8MMA_AtomIJNS4_4SM904GMMA27MMA_64x256x32_S32S8S8_SS_TNEEEENS4_6LayoutINS5_IJSC_SC_SC_EEENS5_IJNSA_ILi0EEEST_ST_EEEEENS5_IJNS4_10UnderscoreESW_SW_EEEEENS4_13SM90_TMA_LOADENS4_14ComposedLayoutINS4_7SwizzleILi3ELi4ELi3EEENS4_18smem_ptr_flag_bitsILi8EEENSR_INS5_IJNSA_ILi8EEESI_EEENS5_IJSI_SC_EEEEEEEvNS4_8identityENS4_23SM90_TMA_LOAD_MULTICASTES19_vS1A_EENS_8epilogue10collective6detail29Sm90TmaWarpSpecializedAdapterINS1E_15DefaultEpilogueIaSK_SK_NS1D_6thread17LinearCombinationIaLi1EiiLNS1I_9ScaleType4KindE0ELNS_15FloatRoundStyleE2EaEENS1_15EpilogueDefaultEEEEEvvEEEEvNT_6ParamsE)
	.align		4
        /*000c*/ 	.word	index@(__assertfail)
	.align		4
        /*0010*/ 	.word	0x00000000
	.align		4
        /*0014*/ 	.word	0xfffffffe
	.align		4
        /*0018*/ 	.word	0x00000000
	.align		4
        /*001c*/ 	.word	0xfffffffd
	.align		4
        /*0020*/ 	.word	0x00000000
	.align		4
        /*0024*/ 	.word	0xfffffffc


//--------------------- .nv.constant4             --------------------------
	.section	.nv.constant4,"a",@progbits
	.align	8
	.align		8
.nv.constant4:
        /*0000*/ 	.dword	__assertfail
	.align		8
        /*0008*/ 	.dword	__unnamed_1
	.align		8
        /*0010*/ 	.dword	_ZN39_INTERNAL_388c571d_4_k_cu_67d9fa41_49104cuda3std3__45__cpo5beginE
	.align		8
        /*0018*/ 	.dword	_ZN39_INTERNAL_388c571d_4_k_cu_67d9fa41_49104cuda3std3__45__cpo3endE
	.align		8
        /*0020*/ 	.dword	_ZN39_INTERNAL_388c571d_4_k_cu_67d9fa41_49104cuda3std3__45__cpo6cbeginE
	.align		8
        /*0028*/ 	.dword	_ZN39_INTERNAL_388c571d_4_k_cu_67d9fa41_49104cuda3std3__45__cpo4cendE
	.align		8
        /*0030*/ 	.dword	_ZN39_INTERNAL_388c571d_4_k_cu_67d9fa41_49104cuda3std3__441_GLOBAL__N__388c571d_4_k_cu_67d9fa41_49106ignoreE
	.align		8
        /*0038*/ 	.dword	_ZN39_INTERNAL_388c571d_4_k_cu_67d9fa41_49104cuda3std3__419piecewise_constructE
	.align		8
        /*0040*/ 	.dword	_ZN39_INTERNAL_388c571d_4_k_cu_67d9fa41_49104cuda3std3__48in_placeE
	.align		8
        /*0048*/ 	.dword	_ZN39_INTERNAL_388c571d_4_k_cu_67d9fa41_49104cuda3std6ranges3__45__cpo4swapE
	.align		8
        /*0050*/ 	.dword	_ZN39_INTERNAL_388c571d_4_k_cu_67d9fa41_49104cuda3std6ranges3__45__cpo9iter_moveE
	.align		8
        /*0058*/ 	.dword	_ZN39_INTERNAL_388c571d_4_k_cu_67d9fa41_49104cute7productE
	.align		8
        /*0060*/ 	.dword	_ZN39_INTERNAL_388c571d_4_k_cu_67d9fa41_49104cute1_E
	.align		8
        /*0068*/ 	.dword	$str$22
	.align		8
        /*0070*/ 	.dword	$str$23


//--------------------- .text._ZN7cutlass13device_kernelINS_4gemm6kernel13GemmUniversalIN4cute5tupleIJiiiiEEENS1_10collective13CollectiveMmaINS1_34MainloopSm90TmaGmmaWarpSpecializedILi5ENS5_IJNS4_1CILi2EEENSA_ILi1EEESC_EEENS1_32KernelTmaWarpSpecializedPingpongEEENS5_IJNSA_ILi64EEENSA_ILi256EEENSA_ILi128EEEEEEaNS5_IJlSC_lEEEaSK_NS4_8TiledMMAINS4_8MMA_AtomIJNS4_4SM904GMMA27MMA_64x256x32_S32S8S8_SS_TNEEEENS4_6LayoutINS5_IJSC_SC_SC_EEENS5_IJNSA_ILi0EEEST_ST_EEEEENS5_IJNS4_10UnderscoreESW_SW_EEEEENS4_13SM90_TMA_LOADENS4_14ComposedLayoutINS4_7SwizzleILi3ELi4ELi3EEENS4_18smem_ptr_flag_bitsILi8EEENSR_INS5_IJNSA_ILi8EEESI_EEENS5_IJSI_SC_EEEEEEEvNS4_8identityENS4_23SM90_TMA_LOAD_MULTICASTES19_vS1A_EENS_8epilogue10collective6detail29Sm90TmaWarpSpecializedAdapterINS1E_15DefaultEpilogueIaSK_SK_NS1D_6thread17LinearCombinationIaLi1EiiLNS1I_9ScaleType4KindE0ELNS_15FloatRoundStyleE2EaEENS1_15EpilogueDefaultEEEEEvvEEEEvNT_6ParamsE --------------------------
	.section	.text._ZN7cutlass13device_kernelINS_4gemm6kernel13GemmUniversalIN4cute5tupleIJiiiiEEENS1_10collective13CollectiveMmaINS1_34MainloopSm90TmaGmmaWarpSpecializedILi5ENS5_IJNS4_1CILi2EEENSA_ILi1EEESC_EEENS1_32KernelTmaWarpSpecializedPingpongEEENS5_IJNSA_ILi64EEENSA_ILi256EEENSA_ILi128EEEEEEaNS5_IJlSC_lEEEaSK_NS4_8TiledMMAINS4_8MMA_AtomIJNS4_4SM904GMMA27MMA_64x256x32_S32S8S8_SS_TNEEEENS4_6LayoutINS5_IJSC_SC_SC_EEENS5_IJNSA_ILi0EEEST_ST_EEEEENS5_IJNS4_10UnderscoreESW_SW_EEEEENS4_13SM90_TMA_LOADENS4_14ComposedLayoutINS4_7SwizzleILi3ELi4ELi3EEENS4_18smem_ptr_flag_bitsILi8EEENSR_INS5_IJNSA_ILi8EEESI_EEENS5_IJSI_SC_EEEEEEEvNS4_8identityENS4_23SM90_TMA_LOAD_MULTICASTES19_vS1A_EENS_8epilogue10collective6detail29Sm90TmaWarpSpecializedAdapterINS1E_15DefaultEpilogueIaSK_SK_NS1D_6thread17LinearCombinationIaLi1EiiLNS1I_9ScaleType4KindE0ELNS_15FloatRoundStyleE2EaEENS1_15EpilogueDefaultEEEEEvvEEEEvNT_6ParamsE,"ax",@progbits
	.align	128
.text._ZN7cutlass13device_kernelINS_4gemm6kernel13GemmUniversalIN4cute5tupleIJiiiiEEENS1_10collective13CollectiveMmaINS1_34MainloopSm90TmaGmmaWarpSpecializedILi5ENS5_IJNS4_1CILi2EEENSA_ILi1EEESC_EEENS1_32KernelTmaWarpSpecializedPingpongEEENS5_IJNSA_ILi64EEENSA_ILi256EEENSA_ILi128EEEEEEaNS5_IJlSC_lEEEaSK_NS4_8TiledMMAINS4_8MMA_AtomIJNS4_4SM904GMMA27MMA_64x256x32_S32S8S8_SS_TNEEEENS4_6LayoutINS5_IJSC_SC_SC_EEENS5_IJNSA_ILi0EEEST_ST_EEEEENS5_IJNS4_10UnderscoreESW_SW_EEEEENS4_13SM90_TMA_LOADENS4_14ComposedLayoutINS4_7SwizzleILi3ELi4ELi3EEENS4_18smem_ptr_flag_bitsILi8EEENSR_INS5_IJNSA_ILi8EEESI_EEENS5_IJSI_SC_EEEEEEEvNS4_8identityENS4_23SM90_TMA_LOAD_MULTICASTES19_vS1A_EENS_8epilogue10collective6detail29Sm90TmaWarpSpecializedAdapterINS1E_15DefaultEpilogueIaSK_SK_NS1D_6thread17LinearCombinationIaLi1EiiLNS1I_9ScaleType4KindE0ELNS_15FloatRoundStyleE2EaEENS1_15EpilogueDefaultEEEEEvvEEEEvNT_6ParamsE:
        .type           _ZN7cutlass13device_kernelINS_4gemm6kernel13GemmUniversalIN4cute5tupleIJiiiiEEENS1_10collective13CollectiveMmaINS1_34MainloopSm90TmaGmmaWarpSpecializedILi5ENS5_IJNS4_1CILi2EEENSA_ILi1EEESC_EEENS1_32KernelTmaWarpSpecializedPingpongEEENS5_IJNSA_ILi64EEENSA_ILi256EEENSA_ILi128EEEEEEaNS5_IJlSC_lEEEaSK_NS4_8TiledMMAINS4_8MMA_AtomIJNS4_4SM904GMMA27MMA_64x256x32_S32S8S8_SS_TNEEEENS4_6LayoutINS5_IJSC_SC_SC_EEENS5_IJNSA_ILi0EEEST_ST_EEEEENS5_IJNS4_10UnderscoreESW_SW_EEEEENS4_13SM90_TMA_LOADENS4_14ComposedLayoutINS4_7SwizzleILi3ELi4ELi3EEENS4_18smem_ptr_flag_bitsILi8EEENSR_INS5_IJNSA_ILi8EEESI_EEENS5_IJSI_SC_EEEEEEEvNS4_8identityENS4_23SM90_TMA_LOAD_MULTICASTES19_vS1A_EENS_8epilogue10collective6detail29Sm90TmaWarpSpecializedAdapterINS1E_15DefaultEpilogueIaSK_SK_NS1D_6thread17LinearCombinationIaLi1EiiLNS1I_9ScaleType4KindE0ELNS_15FloatRoundStyleE2EaEENS1_15EpilogueDefaultEEEEEvvEEEEvNT_6ParamsE,@function
        .size           _ZN7cutlass13device_kernelINS_4gemm6kernel13GemmUniversalIN4cute5tupleIJiiiiEEENS1_10collective13CollectiveMmaINS1_34MainloopSm90TmaGmmaWarpSpecializedILi5ENS5_IJNS4_1CILi2EEENSA_ILi1EEESC_EEENS1_32KernelTmaWarpSpecializedPingpongEEENS5_IJNSA_ILi64EEENSA_ILi256EEENSA_ILi128EEEEEEaNS5_IJlSC_lEEEaSK_NS4_8TiledMMAINS4_8MMA_AtomIJNS4_4SM904GMMA27MMA_64x256x32_S32S8S8_SS_TNEEEENS4_6LayoutINS5_IJSC_SC_SC_EEENS5_IJNSA_ILi0EEEST_ST_EEEEENS5_IJNS4_10UnderscoreESW_SW_EEEEENS4_13SM90_TMA_LOADENS4_14ComposedLayoutINS4_7SwizzleILi3ELi4ELi3EEENS4_18smem_ptr_flag_bitsILi8EEENSR_INS5_IJNSA_ILi8EEESI_EEENS5_IJSI_SC_EEEEEEEvNS4_8identityENS4_23SM90_TMA_LOAD_MULTICASTES19_vS1A_EENS_8epilogue10collective6detail29Sm90TmaWarpSpecializedAdapterINS1E_15DefaultEpilogueIaSK_SK_NS1D_6thread17LinearCombinationIaLi1EiiLNS1I_9ScaleType4KindE0ELNS_15FloatRoundStyleE2EaEENS1_15EpilogueDefaultEEEEEvvEEEEvNT_6ParamsE,(.L_x_335 - _ZN7cutlass13device_kernelINS_4gemm6kernel13GemmUniversalIN4cute5tupleIJiiiiEEENS1_10collective13CollectiveMmaINS1_34MainloopSm90TmaGmmaWarpSpecializedILi5ENS5_IJNS4_1CILi2EEENSA_ILi1EEESC_EEENS1_32KernelTmaWarpSpecializedPingpongEEENS5_IJNSA_ILi64EEENSA_ILi256EEENSA_ILi128EEEEEEaNS5_IJlSC_lEEEaSK_NS4_8TiledMMAINS4_8MMA_AtomIJNS4_4SM904GMMA27MMA_64x256x32_S32S8S8_SS_TNEEEENS4_6LayoutINS5_IJSC_SC_SC_EEENS5_IJNSA_ILi0EEEST_ST_EEEEENS5_IJNS4_10UnderscoreESW_SW_EEEEENS4_13SM90_TMA_LOADENS4_14ComposedLayoutINS4_7SwizzleILi3ELi4ELi3EEENS4_18smem_ptr_flag_bitsILi8EEENSR_INS5_IJNSA_ILi8EEESI_EEENS5_IJSI_SC_EEEEEEEvNS4_8identityENS4_23SM90_TMA_LOAD_MULTICASTES19_vS1A_EENS_8epilogue10collective6detail29Sm90TmaWarpSpecializedAdapterINS1E_15DefaultEpilogueIaSK_SK_NS1D_6thread17LinearCombinationIaLi1EiiLNS1I_9ScaleType4KindE0ELNS_15FloatRoundStyleE2EaEENS1_15EpilogueDefaultEEEEEvvEEEEvNT_6ParamsE)
        .other          _ZN7cutlass13device_kernelINS_4gemm6kernel13GemmUniversalIN4cute5tupleIJiiiiEEENS1_10collective13CollectiveMmaINS1_34MainloopSm90TmaGmmaWarpSpecializedILi5ENS5_IJNS4_1CILi2EEENSA_ILi1EEESC_EEENS1_32KernelTmaWarpSpecializedPingpongEEENS5_IJNSA_ILi64EEENSA_ILi256EEENSA_ILi128EEEEEEaNS5_IJlSC_lEEEaSK_NS4_8TiledMMAINS4_8MMA_AtomIJNS4_4SM904GMMA27MMA_64x256x32_S32S8S8_SS_TNEEEENS4_6LayoutINS5_IJSC_SC_SC_EEENS5_IJNSA_ILi0EEEST_ST_EEEEENS5_IJNS4_10UnderscoreESW_SW_EEEEENS4_13SM90_TMA_LOADENS4_14ComposedLayoutINS4_7SwizzleILi3ELi4ELi3EEENS4_18smem_ptr_flag_bitsILi8EEENSR_INS5_IJNSA_ILi8EEESI_EEENS5_IJSI_SC_EEEEEEEvNS4_8identityENS4_23SM90_TMA_LOAD_MULTICASTES19_vS1A_EENS_8epilogue10collective6detail29Sm90TmaWarpSpecializedAdapterINS1E_15DefaultEpilogueIaSK_SK_NS1D_6thread17LinearCombinationIaLi1EiiLNS1I_9ScaleType4KindE0ELNS_15FloatRoundStyleE2EaEENS1_15EpilogueDefaultEEEEEvvEEEEvNT_6ParamsE,@"STO_CUDA_ENTRY STV_DEFAULT"
_ZN7cutlass13device_kernelINS_4gemm6kernel13GemmUniversalIN4cute5tupleIJiiiiEEENS1_10collective13CollectiveMmaINS1_34MainloopSm90TmaGmmaWarpSpecializedILi5ENS5_IJNS4_1CILi2EEENSA_ILi1EEESC_EEENS1_32KernelTmaWarpSpecializedPingpongEEENS5_IJNSA_ILi64EEENSA_ILi256EEENSA_ILi128EEEEEEaNS5_IJlSC_lEEEaSK_NS4_8TiledMMAINS4_8MMA_AtomIJNS4_4SM904GMMA27MMA_64x256x32_S32S8S8_SS_TNEEEENS4_6LayoutINS5_IJSC_SC_SC_EEENS5_IJNSA_ILi0EEEST_ST_EEEEENS5_IJNS4_10UnderscoreESW_SW_EEEEENS4_13SM90_TMA_LOADENS4_14ComposedLayoutINS4_7SwizzleILi3ELi4ELi3EEENS4_18smem_ptr_flag_bitsILi8EEENSR_INS5_IJNSA_ILi8EEESI_EEENS5_IJSI_SC_EEEEEEEvNS4_8identityENS4_23SM90_TMA_LOAD_MULTICASTES19_vS1A_EENS_8epilogue10collective6detail29Sm90TmaWarpSpecializedAdapterINS1E_15DefaultEpilogueIaSK_SK_NS1D_6thread17LinearCombinationIaLi1EiiLNS1I_9ScaleType4KindE0ELNS_15FloatRoundStyleE2EaEENS1_15EpilogueDefaultEEEEEvvEEEEvNT_6ParamsE:
[----:B------:R-:W0:Y:S02]  /*0000*/  LDC R1, c[0x0][0x28] ;  /* 0x00000a00ff017b82 */ /* 0x000e240000000800 */
[----:B0-----:R-:W-:Y:S01]  /*0010*/  VIADD R1, R1, 0xfffffff8 ;  /* 0xfffffff801017836 */ /* 0x001fe20000000000 */
[----:B------:R-:W0:Y:S01]  /*0020*/  S2R R4, SR_TID.X ;  /* 0x0000000000047919 */ /* 0x000e220000002100 */
[----:B------:R-:W-:Y:S01]  /*0030*/  ELECT P0, URZ, PT ;  /* 0x00000000003f782f */ /* 0x000fe20003800000 */
[----:B------:R-:W-:Y:S01]  /*0040*/  BSSY B0, `(.L_x_0) ;  /* 0x000000f000007945 */ /* 0x000fe20003800000 */
[--C-:B0-----:R-:W-:Y:S02]  /*0050*/  SHF.R.U32.HI R2, RZ, 0x5, R4.reuse ;  /* 0x00000005ff027819 */ /* 0x101fe40000011604 */
[----:B------:R-:W-:-:S03]  /*0060*/  SHF.R.U32.HI R7, RZ, 0x7, R4 ;  /* 0x00000007ff077819 */ /* 0x000fc60000011604 */
[----:B------:R-:W0:Y:S04]  /*0070*/  SHFL.IDX PT, R5, R2, RZ, 0x1f ;  /* 0x00001fff02057589 */ /* 0x000e2800000e0000 */
[----:B------:R1:W2:Y:S01]  /*0080*/  SHFL.IDX PT, R10, R7, RZ, 0x1f ;  /* 0x00001fff070a7589 */ /* 0x0002a200000e0000 */
[----:B0-----:R-:W-:-:S13]  /*0090*/  ISETP.NE.OR P0, PT, R5, RZ, !P0 ;  /* 0x000000ff0500720c */ /* 0x001fda0004705670 */
[----:B-12---:R-:W-:Y:S05]  /*00a0*/  @P0 BRA `(.L_x_1) ;  /* 0x0000000000200947 */ /* 0x006fea0003800000 */
[----:B------:R-:W-:Y:S02]  /*00b0*/  ULDC.64 UR4, c[0x0][0x198] ;  /* 0x0000660000047ab9 */ /* 0x000fe40000000a00 */
[----:B------:R-:W-:Y:S02]  /*00c0*/  UIADD3 UR6, UP0, UR4, 0xf0, URZ ;  /* 0x000000f004067890 */ /* 0x000fe4000ff1e03f */
[----:B------:R-:W-:Y:S02]  /*00d0*/  UIADD3 UR4, UP1, UR4, 0x1f0, URZ ;  /* 0x000001f004047890 */ /* 0x000fe4000ff3e03f */
[----:B------:R-:W-:Y:S02]  /*00e0*/  UIADD3.X UR7, URZ, UR5, URZ, UP0, !UPT ;  /* 0x000000053f077290 */ /* 0x000fe400087fe43f */
[----:B------:R-:W-:-:S07]  /*00f0*/  UIADD3.X UR5, URZ, UR5, URZ, UP1, !UPT ;  /* 0x000000053f057290 */ /* 0x000fce0008ffe43f */
[----:B------:R0:W-:Y:S02]  /*0100*/  UTMACCTL.PF [UR6] ;  /* 0x00000000060079b9 */ /* 0x0001e40008040000 */
[----:B------:R0:W-:Y:S02]  /*0110*/  UTMACCTL.PF [UR4] ;  /* 0x00000000040079b9 */ /* 0x0001e40008040000 */
[----:B0-----:R-:W-:Y:S01]  /*0120*/  NOP ;  /* 0x0000000000007918 */ /* 0x001fe20000000000 */
.L_x_1:
[----:B------:R-:W-:Y:S05]  /*0130*/  BSYNC B0 ;  /* 0x0000000000007941 */ /* 0x000fea0003800000 */
.L_x_0:
[----:B------:R-:W0:Y:S01]  /*0140*/  SHFL.IDX PT, R8, R2, RZ, 0x1f ;  /* 0x00001fff02087589 */ /* 0x000e2200000e0000 */
[----:B------:R-:W-:-:S04]  /*0150*/  SHF.R.S32.HI R3, RZ, 0x1f, R4 ;  /* 0x0000001fff037819 */ /* 0x000fc80000011404 */
[----:B------:R-:W-:Y:S02]  /*0160*/  LEA.HI R3, R3, R4, RZ, 0x7 ;  /* 0x0000000403037211 */ /* 0x000fe400078f38ff */
[----:B0-----:R-:W-:-:S13]  /*0170*/  ISETP.NE.AND P0, PT, R8, RZ, PT ;  /* 0x000000ff0800720c */ /* 0x001fda0003f05270 */
[----:B------:R-:W-:Y:S05]  /*0180*/  @P0 BRA `(.L_x_2) ;  /* 0x0000000000600947 */ /* 0x000fea0003800000 */
[----:B------:R-:W0:Y:S01]  /*0190*/  S2UR UR8, SR_CgaCtaId ;  /* 0x00000000000879c3 */ /* 0x000e220000008800 */
[----:B------:R-:W-:Y:S01]  /*01a0*/  UMOV UR4, 0x400 ;  /* 0x0000040000047882 */ /* 0x000fe20000000000 */
[----:B------:R-:W-:Y:S01]  /*01b0*/  UMOV UR5, 0x1 ;  /* 0x0000000100057882 */ /* 0x000fe20000000000 */
[----:B------:R-:W-:Y:S01]  /*01c0*/  UMOV UR6, 0x2 ;  /* 0x0000000200067882 */ /* 0x000fe20000000000 */
[----:B------:R-:W-:Y:S01]  /*01d0*/  ELECT P0, URZ, PT ;  /* 0x00000000003f782f */ /* 0x000fe20003800000 */
[----:B------:R-:W-:-:S04]  /*01e0*/  UIADD3 UR6, -UR6, 0x100000, URZ ;  /* 0x0010000006067890 */ /* 0x000fc8000fffe13f */
[----:B------:R-:W-:Y:S02]  /*01f0*/  USHF.L.U32 UR7, UR6, 0xb, URZ ;  /* 0x0000000b06077899 */ /* 0x000fe4000800063f */
[----:B------:R-:W-:Y:S02]  /*0200*/  USHF.L.U32 UR6, UR6, 0x1, URZ ;  /* 0x0000000106067899 */ /* 0x000fe4000800063f */
[----:B0-----:R-:W-:Y:S02]  /*0210*/  ULEA UR8, UR8, UR4, 0x18 ;  /* 0x0000000408087291 */ /* 0x001fe4000f8ec03f */
[----:B------:R-:W-:-:S04]  /*0220*/  UIADD3 UR4, -UR5, 0x100000, URZ ;  /* 0x0010000005047890 */ /* 0x000fc8000fffe13f */
[----:B------:R-:W-:Y:S02]  /*0230*/  USHF.L.U32 UR5, UR4, 0xb, URZ ;  /* 0x0000000b04057899 */ /* 0x000fe4000800063f */
[----:B------:R-:W-:Y:S01]  /*0240*/  USHF.L.U32 UR4, UR4, 0x1, URZ ;  /* 0x0000000104047899 */ /* 0x000fe2000800063f */
[----:B------:R-:W0:Y:S11]  /*0250*/  FENCE.VIEW.ASYNC.S ;  /* 0x00000000000073c6 */ /* 0x000e360000000000 */
[----:B0-----:R0:W1:Y:S01]  /*0260*/  SYNCS.EXCH.64 URZ, [UR8], UR4 ;  /* 0x00000004083f75b2 */ /* 0x0010620008000100 */
[----:B------:R0:W2:Y:S01]  /*0270*/  SYNCS.EXCH.64 URZ, [UR8+0x28], UR6 ;  /* 0x00002806083f75b2 */ /* 0x0000a20008000100 */
[----:B------:R0:W3:Y:S01]  /*0280*/  SYNCS.EXCH.64 URZ, [UR8+0x8], UR4 ;  /* 0x00000804083f75b2 */ /* 0x0000e20008000100 */
[----:B------:R0:W4:Y:S01]  /*0290*/  SYNCS.EXCH.64 URZ, [UR8+0x30], UR6 ;  /* 0x00003006083f75b2 */ /* 0x0001220008000100 */
[----:B------:R0:W0:Y:S01]  /*02a0*/  SYNCS.EXCH.64 URZ, [UR8+0x10], UR4 ;  /* 0x00001004083f75b2 */ /* 0x0000220008000100 */
[----:B------:R0:W0:Y:S01]  /*02b0*/  SYNCS.EXCH.64 URZ, [UR8+0x38], UR6 ;  /* 0x00003806083f75b2 */ /* 0x0000220008000100 */
[----:B------:R0:W0:Y:S01]  /*02c0*/  SYNCS.EXCH.64 URZ, [UR8+0x18], UR4 ;  /* 0x00001804083f75b2 */ /* 0x0000220008000100 */
[----:B------:R0:W0:Y:S01]  /*02d0*/  SYNCS.EXCH.64 URZ, [UR8+0x40], UR6 ;  /* 0x00004006083f75b2 */ /* 0x0000220008000100 */
[----:B------:R0:W0:Y:S01]  /*02e0*/  SYNCS.EXCH.64 URZ, [UR8+0x20], UR4 ;  /* 0x00002004083f75b2 */ /* 0x0000220008000100 */
[----:B------:R0:W0:Y:S01]  /*02f0*/  SYNCS.EXCH.64 URZ, [UR8+0x48], UR6 ;  /* 0x00004806083f75b2 */ /* 0x0000220008000100 */
[----:B------:R-:W-:Y:S01]  /*0300*/  NOP ;  /* 0x0000000000007918 */ /* 0x000fe20000000000 */
.L_x_2:
[----:B------:R-:W5:Y:S01]  /*0310*/  SHFL.IDX PT, R13, R2, RZ, 0x1f ;  /* 0x00001fff020d7589 */ /* 0x000f6200000e0000 */
[----:B------:R-:W1:Y:S01]  /*0320*/  S2UR UR12, SR_CTAID.X ;  /* 0x00000000000c79c3 */ /* 0x000e620000002500 */
[----:B------:R-:W-:Y:S02]  /*0330*/  LOP3.LUT R3, R3, 0xffffff80, RZ, 0xc0, !PT ;  /* 0xffffff8003037812 */ /* 0x000fe400078ec0ff */
[----:B------:R-:W-:Y:S01]  /*0340*/  ELECT P0, URZ, PT ;  /* 0x00000000003f782f */ /* 0x000fe20003800000 */
[----:B------:R2:W3:Y:S01]  /*0350*/  SHFL.IDX PT, R12, R2, RZ, 0x1f ;  /* 0x00001fff020c7589 */ /* 0x0004e200000e0000 */
[----:B------:R-:W-:Y:S01]  /*0360*/  ELECT P1, URZ, PT ;  /* 0x00000000003f782f */ /* 0x000fe20003820000 */
[----:B------:R-:W-:Y:S01]  /*0370*/  NOP ;  /* 0x0000000000007918 */ /* 0x000fe20000000000 */
[----:B------:R-:W-:Y:S01]  /*0380*/  IMAD.IADD R3, R4, 0x1, -R3 ;  /* 0x0000000104037824 */ /* 0x000fe200078e0a03 */
[----:B------:R-:W4:Y:S01]  /*0390*/  S2R R6, SR_CTAID.Y ;  /* 0x0000000000067919 */ /* 0x000f220000002600 */
[----:B0-----:R-:W-:Y:S01]  /*03a0*/  ULDC UR4, c[0x0][0x150] ;  /* 0x0000540000047ab9 */ /* 0x001fe20000000800 */
[----:B------:R-:W0:Y:S01]  /*03b0*/  LDC R14, c[0x0][0x144] ;  /* 0x00005100ff0e7b82 */ /* 0x000e220000000800 */
[----:B------:R-:W-:Y:S01]  /*03c0*/  UMOV UR11, 0x80 ;  /* 0x00000080000b7882 */ /* 0x000fe20000000000 */
[----:B------:R-:W-:Y:S01]  /*03d0*/  SHF.R.S32.HI R0, RZ, 0x1f, R3 ;  /* 0x0000001fff007819 */ /* 0x000fe20000011403 */
[----:B------:R-:W-:Y:S01]  /*03e0*/  NOP ;  /* 0x0000000000007918 */ /* 0x000fe20000000000 */
[C---:B------:R-:W-:Y:S01]  /*03f0*/  VIADD R35, R10.reuse, 0xffffffff ;  /* 0xffffffff0a237836 */ /* 0x040fe20000000000 */
[----:B------:R-:W-:Y:S01]  /*0400*/  ISETP.NE.AND P4, PT, R10, RZ, PT ;  /* 0x000000ff0a00720c */ /* 0x000fe20003f85270 */
[----:B------:R-:W-:Y:S01]  /*0410*/  IMAD.MOV.U32 R154, RZ, RZ, 0x1 ;  /* 0x00000001ff9a7424 */ /* 0x000fe200078e00ff */
[----:B------:R-:W-:Y:S01]  /*0420*/  LEA.HI R9, R0, R3, RZ, 0x3 ;  /* 0x0000000300097211 */ /* 0x000fe200078f18ff */
[----:B------:R-:W0:Y:S01]  /*0430*/  LDC R15, c[0x0][0x140] ;  /* 0x00005000ff0f7b82 */ /* 0x000e220000000800 */
[----:B------:R-:W-:-:S02]  /*0440*/  ISETP.GE.U32.AND P6, PT, R35, 0x2, PT ;  /* 0x000000022300780c */ /* 0x000fc40003fc6070 */
[--C-:B------:R-:W-:Y:S02]  /*0450*/  SHF.R.S32.HI R11, RZ, 0x3, R9.reuse ;  /* 0x00000003ff0b7819 */ /* 0x100fe40000011409 */
[----:B--2---:R-:W-:Y:S02]  /*0460*/  SHF.R.S32.HI R2, RZ, 0x1f, R9 ;  /* 0x0000001fff027819 */ /* 0x004fe40000011409 */
[----:B------:R-:W-:Y:S01]  /*0470*/  SHF.R.S32.HI R9, RZ, 0x1f, R8 ;  /* 0x0000001fff097819 */ /* 0x000fe20000011408 */
[----:B------:R-:W2:Y:S01]  /*0480*/  LDC R25, c[0x0][0x148] ;  /* 0x00005200ff197b82 */ /* 0x000ea20000000800 */
[----:B-----5:R-:W-:Y:S02]  /*0490*/  ISETP.NE.OR P0, PT, R13, RZ, !P0 ;  /* 0x000000ff0d00720c */ /* 0x020fe40004705670 */
[----:B-1----:R-:W-:Y:S02]  /*04a0*/  I2FP.F32.U32 R13, UR12 ;  /* 0x0000000c000d7c45 */ /* 0x002fe40008201000 */
[----:B------:R-:W-:-:S02]  /*04b0*/  LEA.HI R2, R2, R11, RZ, 0x2 ;  /* 0x0000000b02027211 */ /* 0x000fc400078f10ff */
[----:B------:R-:W-:Y:S01]  /*04c0*/  LEA.HI R9, R9, R8, RZ, 0x2 ;  /* 0x0000000809097211 */ /* 0x000fe200078f10ff */
[----:B------:R-:W-:Y:S01]  /*04d0*/  FMUL R13, R13, UR4 ;  /* 0x000000040d0d7c20 */ /* 0x000fe20008400000 */
[----:B---3--:R-:W-:Y:S01]  /*04e0*/  ISETP.NE.OR P1, PT, R12, RZ, !P1 ;  /* 0x000000ff0c00720c */ /* 0x008fe20004f25670 */
[----:B------:R-:W-:Y:S01]  /*04f0*/  ULDC UR4, c[0x0][0x154] ;  /* 0x0000550000047ab9 */ /* 0x000fe20000000800 */
[----:B------:R-:W-:Y:S02]  /*0500*/  LOP3.LUT R12, R2, 0xfffffffc, RZ, 0xc0, !PT ;  /* 0xfffffffc020c7812 */ /* 0x000fe400078ec0ff */
[----:B------:R-:W-:Y:S01]  /*0510*/  LOP3.LUT R9, R9, 0x3ffffffc, RZ, 0xc0, !PT ;  /* 0x3ffffffc09097812 */ /* 0x000fe200078ec0ff */
[----:B------:R-:W1:Y:S01]  /*0520*/  F2I.U32.TRUNC.NTZ R13, R13 ;  /* 0x0000000d000d7305 */ /* 0x000e62000020f000 */
[----:B------:R-:W-:Y:S01]  /*0530*/  VOTEU.ALL UP1, P0 ;  /* 0x00000000003f7886 */ /* 0x000fe20000020000 */
[----:B------:R-:W-:Y:S01]  /*0540*/  IMAD.IADD R12, R11, 0x1, -R12 ;  /* 0x000000010b0c7824 */ /* 0x000fe200078e0a0c */
[----:B----4-:R-:W-:Y:S01]  /*0550*/  I2FP.F32.U32 R11, R6 ;  /* 0x00000006000b7245 */ /* 0x010fe20000201000 */
[----:B------:R-:W-:Y:S01]  /*0560*/  IMAD.IADD R9, R8, 0x1, -R9 ;  /* 0x0000000108097824 */ /* 0x000fe200078e0a09 */
[----:B------:R-:W-:Y:S01]  /*0570*/  SHF.R.S32.HI R2, RZ, 0x1f, R5 ;  /* 0x0000001fff027819 */ /* 0x000fe20000011405 */
[----:B------:R-:W3:Y:S01]  /*0580*/  @!UP1 S2UR UR7, SR_CgaCtaId ;  /* 0x00000000000799c3 */ /* 0x000ee20000008800 */
[----:B------:R-:W-:Y:S01]  /*0590*/  @!UP1 UMOV UR6, 0x400 ;  /* 0x0000040000069882 */ /* 0x000fe20000000000 */
[----:B------:R-:W-:Y:S01]  /*05a0*/  IMAD R9, R9, 0x4, R12 ;  /* 0x0000000409097824 */ /* 0x000fe200078e020c */
[----:B------:R-:W-:Y:S01]  /*05b0*/  VOTEU.ALL UP2, P1 ;  /* 0x00000000003f7886 */ /* 0x000fe20000840000 */
[----:B------:R-:W-:Y:S01]  /*05c0*/  FMUL R11, R11, UR4 ;  /* 0x000000040b0b7c20 */ /* 0x000fe20008400000 */
[----:B------:R-:W-:Y:S01]  /*05d0*/  LEA.HI R2, R2, R5, RZ, 0x2 ;  /* 0x0000000502027211 */ /* 0x000fe200078f10ff */
[----:B------:R-:W-:Y:S01]  /*05e0*/  UMOV UR4, 0x20 ;  /* 0x0000002000047882 */ /* 0x000fe20000000000 */
[----:B------:R-:W-:Y:S01]  /*05f0*/  LEA.HI R8, R9, R9, RZ, 0x1 ;  /* 0x0000000909087211 */ /* 0x000fe200078f08ff */
[----:B------:R-:W4:Y:S01]  /*0600*/  @!UP2 S2UR UR10, SR_CgaCtaId ;  /* 0x00000000000aa9c3 */ /* 0x000f220000008800 */
[----:B-1----:R-:W-:Y:S01]  /*0610*/  IMAD.MOV R13, RZ, RZ, -R13 ;  /* 0x000000ffff0d7224 */ /* 0x002fe200078e0a0d */
[----:B------:R-:W1:Y:S01]  /*0620*/  F2I.U32.TRUNC.NTZ R11, R11 ;  /* 0x0000000b000b7305 */ /* 0x000e62000020f000 */
[----:B------:R-:W-:Y:S01]  /*0630*/  LOP3.LUT R8, R8, 0xfffffffe, RZ, 0xc0, !PT ;  /* 0xfffffffe08087812 */ /* 0x000fe200078ec0ff */
[----:B------:R-:W-:-:S04]  /*0640*/  @!UP1 UIADD3 UR4, -UR4, 0x100000, URZ ;  /* 0x0010000004049890 */ /* 0x000fc8000fffe13f */
[----:B------:R-:W-:Y:S02]  /*0650*/  @!UP1 USHF.L.U32 UR5, UR4, 0xb, URZ ;  /* 0x0000000b04059899 */ /* 0x000fe4000800063f */
[----:B------:R-:W-:Y:S01]  /*0660*/  @!UP1 USHF.L.U32 UR4, UR4, 0x1, URZ ;  /* 0x0000000104049899 */ /* 0x000fe2000800063f */
[----:B0-----:R-:W-:Y:S01]  /*0670*/  IMAD R21, R14, R13, UR12 ;  /* 0x0000000c0e157e24 */ /* 0x001fe2000f8e020d */
[----:B------:R-:W-:Y:S01]  /*0680*/  LOP3.LUT R2, R2, 0xfffffffc, RZ, 0xc0, !PT ;  /* 0xfffffffc02027812 */ /* 0x000fe200078ec0ff */
[----:B------:R-:W-:Y:S01]  /*0690*/  @!UP2 UMOV UR9, 0x400 ;  /* 0x000004000009a882 */ /* 0x000fe20000000000 */
[----:B------:R-:W-:Y:S01]  /*06a0*/  IMAD.IADD R8, R9, 0x1, -R8 ;  /* 0x0000000109087824 */ /* 0x000fe200078e0a08 */
[----:B------:R-:W-:Y:S01]  /*06b0*/  VOTEU.ALL UP3, P1 ;  /* 0x00000000003f7886 */ /* 0x000fe20000860000 */
[----:B------:R-:W-:Y:S01]  /*06c0*/  VOTEU.ALL UP4, P1 ;  /* 0x00000000003f7886 */ /* 0x000fe20000880000 */
[----:B------:R-:W-:Y:S01]  /*06d0*/  IMAD.IADD R5, R5, 0x1, -R2 ;  /* 0x0000000105057824 */ /* 0x000fe200078e0a02 */
[----:B------:R-:W-:Y:S01]  /*06e0*/  VOTEU.ALL UP5, P1 ;  /* 0x00000000003f7886 */ /* 0x000fe200008a0000 */
[----:B------:R-:W-:Y:S01]  /*06f0*/  ISETP.NE.AND P3, PT, R8, R21, PT ;  /* 0x000000150800720c */ /* 0x000fe20003f65270 */
[----:B------:R-:W-:Y:S01]  /*0700*/  IMAD.SHL.U32 R2, R9, 0x4, RZ ;  /* 0x0000000409027824 */ /* 0x000fe200078e00ff */
[----:B------:R-:W-:Y:S01]  /*0710*/  ISETP.EQ.U32.AND P2, PT, R15, 0x1, PT ;  /* 0x000000010f00780c */ /* 0x000fe20003f42070 */
[----:B---3--:R-:W-:Y:S01]  /*0720*/  @!UP1 ULEA UR8, UR7, UR6, 0x18 ;  /* 0x0000000607089291 */ /* 0x008fe2000f8ec03f */
[----:B-1----:R-:W-:Y:S01]  /*0730*/  IMAD.MOV R20, RZ, RZ, -R11 ;  /* 0x000000ffff147224 */ /* 0x002fe200078e0a0b */
[----:B------:R-:W-:-:S04]  /*0740*/  @!UP2 UIADD3 UR6, -UR11, 0x100000, URZ ;  /* 0x001000000b06a890 */ /* 0x000fc8000fffe13f */
[----:B------:R-:W-:Y:S02]  /*0750*/  @!UP2 USHF.L.U32 UR7, UR6, 0xb, URZ ;  /* 0x0000000b0607a899 */ /* 0x000fe4000800063f */
[----:B------:R-:W-:Y:S01]  /*0760*/  @!UP2 USHF.L.U32 UR6, UR6, 0x1, URZ ;  /* 0x000000010606a899 */ /* 0x000fe2000800063f */
[----:B------:R-:W-:Y:S01]  /*0770*/  LOP3.LUT R155, R9, 0xc, R2, 0x78, !PT ;  /* 0x0000000c099b7812 */ /* 0x000fe200078e7802 */
[----:B------:R-:W-:Y:S01]  /*0780*/  VOTEU.ALL UP0, P0 ;  /* 0x00000000003f7886 */ /* 0x000fe20000000000 */
[----:B------:R-:W-:Y:S01]  /*0790*/  VOTEU.ALL UP1, P0 ;  /* 0x00000000003f7886 */ /* 0x000fe20000020000 */
[----:B--2---:R-:W-:Y:S01]  /*07a0*/  IMAD R9, R25, R20, R6 ;  /* 0x0000001419097224 */ /* 0x004fe200078e0206 */
[----:B------:R-:W-:Y:S01]  /*07b0*/  LOP3.LUT P0, RZ, R3, 0x7, RZ, 0xc0, !PT ;  /* 0x0000000703ff7812 */ /* 0x000fe2000780c0ff */
[----:B----4-:R-:W-:Y:S01]  /*07c0*/  @!UP2 ULEA UR9, UR10, UR9, 0x18 ;  /* 0x000000090a09a291 */ /* 0x010fe2000f8ec03f */
[----:B------:R0:W1:Y:S01]  /*07d0*/  SHFL.IDX PT, R14, R7, RZ, 0x1f ;  /* 0x00001fff070e7589 */ /* 0x00006200000e0000 */
[----:B------:R-:W-:Y:S01]  /*07e0*/  VOTEU.ALL UP2, P1 ;  /* 0x00000000003f7886 */ /* 0x000fe20000840000 */
[----:B------:R-:W-:-:S02]  /*07f0*/  @P3 LEA.HI R2, R155, R155, RZ, 0x1 ;  /* 0x0000009b9b023211 */ /* 0x000fc400078f08ff */
[----:B------:R-:W2:Y:S02]  /*0800*/  FENCE.VIEW.ASYNC.S ;  /* 0x00000000000073c6 */ /* 0x000ea40000000000 */
[----:B--2---:R0:W2:Y:S01]  /*0810*/  @!UP0 SYNCS.EXCH.64 URZ, [UR8+0x80], UR4 ;  /* 0x00008004083f85b2 */ /* 0x0040a20008000100 */
[C---:B------:R-:W-:Y:S02]  /*0820*/  ISETP.NE.AND P1, PT, R5.reuse, 0x3, PT ;  /* 0x000000030500780c */ /* 0x040fe40003f25270 */
[----:B------:R-:W-:Y:S02]  /*0830*/  @P3 SHF.R.S32.HI R2, RZ, 0x1, R2 ;  /* 0x00000001ff023819 */ /* 0x000fe40000011402 */
[----:B------:R-:W-:Y:S02]  /*0840*/  ISETP.EQ.OR P1, PT, R5, RZ, !P1 ;  /* 0x000000ff0500720c */ /* 0x000fe40004f22670 */
[----:B------:R-:W-:Y:S02]  /*0850*/  @P3 ISETP.NE.AND P5, PT, R2, R9, PT ;  /* 0x000000090200320c */ /* 0x000fe40003fa5270 */
[----:B------:R-:W-:-:S02]  /*0860*/  ISETP.LT.U32.AND P0, PT, R155, 0x2, !P0 ;  /* 0x000000029b00780c */ /* 0x000fc40004701070 */
[----:B------:R-:W-:Y:S02]  /*0870*/  ISETP.EQ.AND P1, PT, R10, RZ, P1 ;  /* 0x000000ff0a00720c */ /* 0x000fe40000f22270 */
[----:B------:R-:W-:Y:S02]  /*0880*/  SEL R9, RZ, 0x1, !P0 ;  /* 0x00000001ff097807 */ /* 0x000fe40004000000 */
[----:B------:R-:W-:Y:S01]  /*0890*/  @P3 SEL R154, RZ, 0x1, P5 ;  /* 0x00000001ff9a3807 */ /* 0x000fe20002800000 */
[----:B------:R0:W3:Y:S01]  /*08a0*/  @!UP1 SYNCS.EXCH.64 URZ, [UR8+0x88], UR4 ;  /* 0x00008804083f95b2 */ /* 0x0000e20008000100 */
[----:B------:R-:W-:Y:S01]  /*08b0*/  NOP ;  /* 0x0000000000007918 */ /* 0x000fe20000000000 */
[----:B------:R-:W-:Y:S02]  /*08c0*/  SEL R16, RZ, 0x1, !P1 ;  /* 0x00000001ff107807 */ /* 0x000fe40004800000 */
[----:B------:R-:W-:Y:S02]  /*08d0*/  LOP3.LUT R154, R154, R9, RZ, 0xc0, !PT ;  /* 0x000000099a9a7212 */ /* 0x000fe400078ec0ff */
[----:B------:R-:W-:Y:S01]  /*08e0*/  SEL R16, R16, 0x2, P6 ;  /* 0x0000000210107807 */ /* 0x000fe20003000000 */
[----:B------:R0:W4:Y:S01]  /*08f0*/  @!UP2 SYNCS.EXCH.64 URZ, [UR9+0x60], UR6 ;  /* 0x00006006093fa5b2 */ /* 0x0001220008000100 */
[----:B------:R0:W0:Y:S01]  /*0900*/  @!UP3 SYNCS.EXCH.64 URZ, [UR9+0x68], UR6 ;  /* 0x00006806093fb5b2 */ /* 0x0000220008000100 */
[----:B------:R0:W0:Y:S01]  /*0910*/  @!UP4 SYNCS.EXCH.64 URZ, [UR9+0x70], UR6 ;  /* 0x00007006093fc5b2 */ /* 0x0000220008000100 */
[----:B------:R0:W0:Y:S01]  /*0920*/  @!UP5 SYNCS.EXCH.64 URZ, [UR9+0x78], UR6 ;  /* 0x00007806093fd5b2 */ /* 0x0000220008000100 */
[----:B------:R-:W-:Y:S01]  /*0930*/  NOP ;  /* 0x0000000000007918 */ /* 0x000fe20000000000 */
[----:B-12---:R-:W-:Y:S05]  /*0940*/  @!P2 BRA `(.L_x_3) ;  /* 0x000000000008a947 */ /* 0x006fea0003800000 */
[----:B0--34-:R-:W-:Y:S01]  /*0950*/  UCGABAR_ARV ;  /* 0x00000000000079c7 */ /* 0x019fe20008000000 */
[----:B------:R-:W-:Y:S05]  /*0960*/  BRA `(.L_x_4) ;  /* 0x0000000000047947 */ /* 0x000fea0003800000 */
.L_x_3:
[----:B0--34-:R-:W-:Y:S01]  /*0970*/  NOP ;  /* 0x0000000000007918 */ /* 0x019fe20000000000 */
.L_x_4:
[----:B------:R-:W-:Y:S01]  /*0980*/  ULDC.64 UR4, c[0x0][0x598] ;  /* 0x0001660000047ab9 */ /* 0x000fe20000000a00 */
[----:B------:R-:W-:Y:S01]  /*0990*/  ULDC.64 UR36, c[0x0][0x208] ;  /* 0x0000820000247ab9 */ /* 0x000fe20000000a00 */
[----:B------:R-:W-:-:S04]  /*09a0*/  ISETP.NE.U32.AND P0, PT, RZ, UR4, PT ;  /* 0x00000004ff007c0c */ /* 0x000fc8000bf05070 */
[----:B------:R-:W-:-:S13]  /*09b0*/  ISETP.NE.AND.EX P0, PT, RZ, UR5, PT, P0 ;  /* 0x00000005ff007c0c */ /* 0x000fda000bf05300 */
[----:B------:R-:W-:Y:S05]  /*09c0*/  @!P0 BRA `(.L_x_5) ;  /* 0x00000000001c8947 */ /* 0x000fea0003800000 */
[----:B------:R-:W0:Y:S02]  /*09d0*/  LDC.64 R8, c[0x0][0x598] ;  /* 0x00016600ff087b82 */ /* 0x000e240000000a00 */
[----:B0-----:R-:W2:Y:S02]  /*09e0*/  LDG.E.64 R8, desc[UR36][R8.64] ;  /* 0x0000002408087981 */ /* 0x001ea4000c1e1b00 */
[----:B--2---:R-:W-:-:S04]  /*09f0*/  ISETP.NE.U32.AND P0, PT, R8, RZ, PT ;  /* 0x000000ff0800720c */ /* 0x004fc80003f05070 */
[----:B------:R-:W-:-:S13]  /*0a00*/  ISETP.NE.AND.EX P0, PT, R9, RZ, PT, P0 ;  /* 0x000000ff0900720c */ /* 0x000fda0003f05300 */
[----:B------:R-:W-:Y:S05]  /*0a10*/  @!P0 BRA `(.L_x_5) ;  /* 0x0000000000088947 */ /* 0x000fea0003800000 */
[----:B------:R0:W5:Y:S01]  /*0a20*/  LD.E R153, desc[UR36][R8.64] ;  /* 0x0000002408997980 */ /* 0x000162000c101900 */
[----:B------:R-:W-:Y:S05]  /*0a30*/  BRA `(.L_x_6) ;  /* 0x0000000000247947 */ /* 0x000fea0003800000 */
.L_x_5:
[----:B------:R-:W-:Y:S02]  /*0a40*/  ULDC.64 UR4, c[0x0][0x588] ;  /* 0x0001620000047ab9 */ /* 0x000fe40000000a00 */
[----:B------:R-:W-:-:S04]  /*0a50*/  ISETP.NE.U32.AND P0, PT, RZ, UR4, PT ;  /* 0x00000004ff007c0c */ /* 0x000fc8000bf05070 */
[----:B------:R-:W-:-:S13]  /*0a60*/  ISETP.NE.AND.EX P0, PT, RZ, UR5, PT, P0 ;  /* 0x00000005ff007c0c */ /* 0x000fda000bf05300 */
[----:B------:R-:W-:Y:S05]  /*0a70*/  @!P0 BRA `(.L_x_7) ;  /* 0x00000000000c8947 */ /* 0x000fea0003800000 */
[----:B------:R-:W0:Y:S02]  /*0a80*/  LDC.64 R8, c[0x0][0x588] ;  /* 0x00016200ff087b82 */ /* 0x000e240000000a00 */
[----:B0-----:R1:W5:Y:S01]  /*0a90*/  LDG.E R153, desc[UR36][R8.64] ;  /* 0x0000002408997981 */ /* 0x001362000c1e1900 */
[----:B------:R-:W-:Y:S05]  /*0aa0*/  BRA `(.L_x_6) ;  /* 0x0000000000087947 */ /* 0x000fea0003800000 */
.L_x_7:
[----:B------:R-:W-:Y:S02]  /*0ab0*/  ULDC UR4, c[0x0][0x580] ;  /* 0x0001600000047ab9 */ /* 0x000fe40000000800 */
[----:B------:R-:W-:-:S07]  /*0ac0*/  IMAD.U32 R153, RZ, RZ, UR4 ;  /* 0x00000004ff997e24 */ /* 0x000fce000f8e00ff */
.L_x_6:
[----:B------:R-:W-:Y:S02]  /*0ad0*/  ULDC.64 UR4, c[0x0][0x5a0] ;  /* 0x0001680000047ab9 */ /* 0x000fe40000000a00 */
[----:B------:R-:W-:-:S04]  /*0ae0*/  ISETP.NE.U32.AND P0, PT, RZ, UR4, PT ;  /* 0x00000004ff007c0c */ /* 0x000fc8000bf05070 */
[----:B------:R-:W-:-:S13]  /*0af0*/  ISETP.NE.AND.EX P0, PT, RZ, UR5, PT, P0 ;  /* 0x00000005ff007c0c */ /* 0x000fda000bf05300 */
[----:B------:R-:W-:Y:S05]  /*0b00*/  @!P0 BRA `(.L_x_8) ;  /* 0x00000000001c8947 */ /* 0x000fea0003800000 */
[----:B01----:R-:W0:Y:S02]  /*0b10*/  LDC.64 R8, c[0x0][0x5a0] ;  /* 0x00016800ff087b82 */ /* 0x003e240000000a00 */
[----:B0-----:R-:W2:Y:S02]  /*0b20*/  LDG.E.64 R8, desc[UR36][R8.64] ;  /* 0x0000002408087981 */ /* 0x001ea4000c1e1b00 */
[----:B--2---:R-:W-:-:S04]  /*0b30*/  ISETP.NE.U32.AND P0, PT, R8, RZ, PT ;  /* 0x000000ff0800720c */ /* 0x004fc80003f05070 */
[----:B------:R-:W-:-:S13]  /*0b40*/  ISETP.NE.AND.EX P0, PT, R9, RZ, PT, P0 ;  /* 0x000000ff0900720c */ /* 0x000fda0003f05300 */
[----:B------:R-:W-:Y:S05]  /*0b50*/  @!P0 BRA `(.L_x_8) ;  /* 0x0000000000088947 */ /* 0x000fea0003800000 */
[----:B------:R0:W5:Y:S01]  /*0b60*/  LD.E R152, desc[UR36][R8.64] ;  /* 0x0000002408987980 */ /* 0x000162000c101900 */
[----:B------:R-:W-:Y:S05]  /*0b70*/  BRA `(.L_x_9) ;  /* 0x0000000000247947 */ /* 0x000fea0003800000 */
.L_x_8:
[----:B------:R-:W-:Y:S02]  /*0b80*/  ULDC.64 UR4, c[0x0][0x590] ;  /* 0x0001640000047ab9 */ /* 0x000fe40000000a00 */
[----:B------:R-:W-:-:S04]  /*0b90*/  ISETP.NE.U32.AND P0, PT, RZ, UR4, PT ;  /* 0x00000004ff007c0c */ /* 0x000fc8000bf05070 */
[----:B------:R-:W-:-:S13]  /*0ba0*/  ISETP.NE.AND.EX P0, PT, RZ, UR5, PT, P0 ;  /* 0x00000005ff007c0c */ /* 0x000fda000bf05300 */
[----:B------:R-:W-:Y:S05]  /*0bb0*/  @!P0 BRA `(.L_x_10) ;  /* 0x00000000000c8947 */ /* 0x000fea0003800000 */
[----:B01----:R-:W0:Y:S02]  /*0bc0*/  LDC.64 R8, c[0x0][0x590] ;  /* 0x00016400ff087b82 */ /* 0x003e240000000a00 */
[----:B0-----:R1:W5:Y:S01]  /*0bd0*/  LDG.E R152, desc[UR36][R8.64] ;  /* 0x0000002408987981 */ /* 0x001362000c1e1900 */
[----:B------:R-:W-:Y:S05]  /*0be0*/  BRA `(.L_x_9) ;  /* 0x0000000000087947 */ /* 0x000fea0003800000 */
.L_x_10:
[----:B------:R-:W-:Y:S02]  /*0bf0*/  ULDC UR4, c[0x0][0x584] ;  /* 0x0001610000047ab9 */ /* 0x000fe40000000800 */
[----:B------:R-:W-:-:S07]  /*0c00*/  IMAD.U32 R152, RZ, RZ, UR4 ;  /* 0x00000004ff987e24 */ /* 0x000fce000f8e00ff */
.L_x_9:
[----:B------:R-:W2:Y:S01]  /*0c10*/  LDC R2, c[0x0][0x65c] ;  /* 0x00019700ff027b82 */ /* 0x000ea20000000800 */
[----:B------:R-:W-:Y:S01]  /*0c20*/  ULDC UR6, c[0x0][0x28c] ;  /* 0x0000a30000067ab9 */ /* 0x000fe20000000800 */
[----:B------:R-:W-:Y:S01]  /*0c30*/  ISETP.NE.AND P0, PT, R10, 0x2, PT ;  /* 0x000000020a00780c */ /* 0x000fe20003f05270 */
[----:B------:R-:W-:Y:S01]  /*0c40*/  UIADD3 UR6, UR6, 0x7f, URZ ;  /* 0x0000007f06067890 */ /* 0x000fe2000fffe03f */
[----:B01----:R-:W-:Y:S01]  /*0c50*/  IMAD.U32 R8, RZ, RZ, UR12 ;  /* 0x0000000cff087e24 */ /* 0x003fe2000f8e00ff */
[----:B------:R-:W-:Y:S01]  /*0c60*/  UMOV UR38, URZ ;  /* 0x0000003f00267c82 */ /* 0x000fe20008000000 */
[----:B------:R-:W-:Y:S01]  /*0c70*/  IMAD.MOV.U32 R9, RZ, RZ, RZ ;  /* 0x000000ffff097224 */ /* 0x000fe200078e00ff */
[----:B------:R-:W-:Y:S01]  /*0c80*/  USHF.R.S32.HI UR7, URZ, 0x1f, UR6 ;  /* 0x0000001f3f077899 */ /* 0x000fe20008011406 */
[----:B------:R-:W-:Y:S01]  /*0c90*/  UMOV UR39, URZ ;  /* 0x0000003f00277c82 */ /* 0x000fe20008000000 */
[----:B------:R-:W-:Y:S02]  /*0ca0*/  ULDC.64 UR8, c[0x0][0x650] ;  /* 0x0001940000087ab9 */ /* 0x000fe40000000a00 */
[----:B------:R-:W-:-:S04]  /*0cb0*/  ULEA.HI UR7, UR7, UR6, URZ, 0x7 ;  /* 0x0000000607077291 */ /* 0x000fc8000f8f383f */
[----:B------:R-:W-:Y:S01]  /*0cc0*/  USHF.R.S32.HI UR40, URZ, 0x7, UR7 ;  /* 0x000000073f287899 */ /* 0x000fe20008011407 */
[----:B--2---:R-:W-:-:S13]  /*0cd0*/  ISETP.NE.AND P1, PT, R2, 0x1, PT ;  /* 0x000000010200780c */ /* 0x004fda0003f25270 */
[----:B------:R-:W0:Y:S01]  /*0ce0*/  @P1 LDC R19, c[0x0][0x10] ;  /* 0x00000400ff131b82 */ /* 0x000e220000000800 */
[----:B------:R-:W-:Y:S02]  /*0cf0*/  @P1 IMAD.MOV.U32 R7, RZ, RZ, RZ ;  /* 0x000000ffff071224 */ /* 0x000fe400078e00ff */
[----:B------:R-:W-:-:S05]  /*0d00*/  @P1 IMAD.MOV.U32 R17, RZ, RZ, RZ ;  /* 0x000000ffff111224 */ /* 0x000fca00078e00ff */
[----:B------:R-:W1:Y:S01]  /*0d10*/  @!P1 LDC R11, c[0x0][0xc] ;  /* 0x00000300ff0b9b82 */ /* 0x000e620000000800 */
[----:B------:R-:W-:Y:S01]  /*0d20*/  ULDC UR4, c[0x0][0xc] ;  /* 0x0000030000047ab9 */ /* 0x000fe20000000800 */
[----:B------:R-:W-:Y:S02]  /*0d30*/  ULDC UR5, c[0x0][0x10] ;  /* 0x0000040000057ab9 */ /* 0x000fe40000000800 */
[----:B------:R-:W-:-:S04]  /*0d40*/  UIMAD.WIDE.U32 UR4, UR4, UR5, URZ ;  /* 0x00000005040472a5 */ /* 0x000fc8000f8e003f */
[----:B------:R-:W2:Y:S01]  /*0d50*/  LDC R2, c[0x0][0x14] ;  /* 0x00000500ff027b82 */ /* 0x000ea20000000800 */
[----:B0-----:R-:W-:-:S04]  /*0d60*/  @P1 IMAD.WIDE.U32 R18, R19, UR12, R6 ;  /* 0x0000000c13121c25 */ /* 0x001fc8000f8e0006 */
[----:B------:R-:W-:Y:S02]  /*0d70*/  @P1 IMAD.IADD R17, R19, 0x1, R17 ;  /* 0x0000000113111824 */ /* 0x000fe400078e0211 */
[----:B-1----:R-:W-:-:S04]  /*0d80*/  @!P1 IMAD.WIDE.U32 R8, R6, R11, R8 ;  /* 0x0000000b06089225 */ /* 0x002fc800078e0008 */
[----:B------:R-:W-:Y:S02]  /*0d90*/  @!P1 IMAD.MOV.U32 R18, RZ, RZ, R8 ;  /* 0x000000ffff129224 */ /* 0x000fe400078e0008 */
[----:B------:R-:W-:Y:S02]  /*0da0*/  @!P1 IMAD.MOV.U32 R17, RZ, RZ, R9 ;  /* 0x000000ffff119224 */ /* 0x000fe400078e0009 */
[----:B--2---:R-:W-:-:S04]  /*0db0*/  IMAD.WIDE.U32 R12, R2, UR4, RZ ;  /* 0x00000004020c7c25 */ /* 0x004fc8000f8e00ff */
[----:B------:R-:W-:Y:S01]  /*0dc0*/  IMAD R23, R2, UR5, RZ ;  /* 0x0000000502177c24 */ /* 0x000fe2000f8e02ff */
[----:B------:R0:W-:Y:S03]  /*0dd0*/  STL.64 [R1], R12 ;  /* 0x0000000c01007387 */ /* 0x0001e60000100a00 */
[----:B------:R-:W-:Y:S01]  /*0de0*/  IMAD.IADD R23, R13, 0x1, R23 ;  /* 0x000000010d177824 */ /* 0x000fe200078e0217 */
[----:B------:R-:W-:Y:S06]  /*0df0*/  @P0 BRA `(.L_x_11) ;  /* 0x0000000000200947 */ /* 0x000fec0003800000 */
[----:B------:R-:W-:Y:S01]  /*0e00*/  UISETP.GE.U32.AND UP0, UPT, UR40, 0x5, UPT ;  /* 0x000000052800788c */ /* 0x000fe2000bf06070 */
[----:B------:R-:W-:Y:S01]  /*0e10*/  IADD3 R18, P0, R18, R12, RZ ;  /* 0x0000000c12127210 */ /* 0x000fe20007f1e0ff */
[----:B------:R-:W-:Y:S01]  /*0e20*/  UIMAD.WIDE.U32 UR4, UR40, -0x33333333, URZ ;  /* 0xcccccccd280478a5 */ /* 0x000fe2000f8e003f */
[----:B------:R-:W-:-:S03]  /*0e30*/  UMOV UR39, URZ ;  /* 0x0000003f00277c82 */ /* 0x000fc60008000000 */
[----:B------:R-:W-:Y:S01]  /*0e40*/  USHF.R.U32.HI UR4, URZ, 0x2, UR5 ;  /* 0x000000023f047899 */ /* 0x000fe20008011605 */
[----:B------:R-:W-:-:S03]  /*0e50*/  IMAD.X R17, R23, 0x1, R17, P0 ;  /* 0x0000000117117824 */ /* 0x000fc600000e0611 */
[----:B------:R-:W-:Y:S02]  /*0e60*/  UIMAD UR38, UR4, -0x5, UR40 ;  /* 0xfffffffb042678a4 */ /* 0x000fe4000f8e0228 */
[----:B------:R-:W-:-:S12]  /*0e70*/  @UP0 ULOP3.LUT UR39, UR4, 0x1, URZ, 0xc0, !UPT ;  /* 0x0000000104270892 */ /* 0x000fd8000f8ec03f */
.L_x_11:
[----:B------:R-:W-:Y:S01]  /*0e80*/  ISETP.GE.U32.AND P0, PT, R18, UR8, PT ;  /* 0x0000000812007c0c */ /* 0x000fe2000bf06070 */
[----:B------:R-:W-:Y:S01]  /*0e90*/  IMAD.MOV.U32 R19, RZ, RZ, -0x1 ;  /* 0xffffffffff137424 */ /* 0x000fe200078e00ff */
[----:B------:R-:W-:Y:S01]  /*0ea0*/  PRMT R8, RZ, 0x7610, R8 ;  /* 0x00007610ff087816 */ /* 0x000fe20000000008 */
[----:B------:R-:W-:Y:S01]  /*0eb0*/  IMAD.MOV.U32 R22, RZ, RZ, -0x1 ;  /* 0xffffffffff167424 */ /* 0x000fe200078e00ff */
[----:B------:R-:W-:Y:S01]  /*0ec0*/  ISETP.GE.U32.AND.EX P0, PT, R17, UR9, PT, P0 ;  /* 0x0000000911007c0c */ /* 0x000fe2000bf06100 */
[----:B------:R-:W-:-:S12]  /*0ed0*/  IMAD.MOV.U32 R2, RZ, RZ, -0x1 ;  /* 0xffffffffff027424 */ /* 0x000fd800078e00ff */
[----:B------:R-:W-:Y:S05]  /*0ee0*/  @P0 BRA `(.L_x_12) ;  /* 0x00000004002c0947 */ /* 0x000fea0003800000 */
[----:B------:R-:W1:Y:S01]  /*0ef0*/  LDC.64 R26, c[0x0][0x628] ;  /* 0x00018a00ff1a7b82 */ /* 0x000e620000000a00 */
[----:B------:R-:W-:Y:S02]  /*0f00*/  IMAD.MOV.U32 R8, RZ, RZ, R18 ;  /* 0x000000ffff087224 */ /* 0x000fe400078e0012 */
[----:B------:R-:W-:-:S05]  /*0f10*/  IMAD.MOV.U32 R9, RZ, RZ, R17 ;  /* 0x000000ffff097224 */ /* 0x000fca00078e0011 */
[----:B------:R-:W2:Y:S08]  /*0f20*/  LDC R2, c[0x0][0x630] ;  /* 0x00018c00ff027b82 */ /* 0x000eb00000000800 */
[----:B------:R-:W3:Y:S01]  /*0f30*/  LDC.64 R28, c[0x0][0x620] ;  /* 0x00018800ff1c7b82 */ /* 0x000ee20000000a00 */
[----:B-1----:R-:W-:-:S04]  /*0f40*/  ISETP.NE.U32.AND P0, PT, R26, RZ, PT ;  /* 0x000000ff1a00720c */ /* 0x002fc80003f05070 */
[----:B------:R-:W-:-:S13]  /*0f50*/  ISETP.NE.AND.EX P0, PT, R27, RZ, PT, P0 ;  /* 0x000000ff1b00720c */ /* 0x000fda0003f05300 */
[----:B--23--:R-:W-:Y:S05]  /*0f60*/  @!P0 BRA `(.L_x_13) ;  /* 0x0000000000288947 */ /* 0x00cfea0003800000 */
[----:B0-----:R-:W0:Y:S02]  /*0f70*/  LDC R13, c[0x0][0x634] ;  /* 0x00018d00ff0d7b82 */ /* 0x001e240000000800 */
[----:B0-----:R-:W-:-:S05]  /*0f80*/  IADD3 R13, P0, R18, R13, RZ ;  /* 0x0000000d120d7210 */ /* 0x001fca0007f1e0ff */
[----:B------:R-:W-:-:S04]  /*0f90*/  IMAD.X R15, RZ, RZ, R17, P0 ;  /* 0x000000ffff0f7224 */ /* 0x000fc800000e0611 */
[----:B------:R-:W-:-:S04]  /*0fa0*/  IMAD.WIDE.U32 R8, R15, R26, RZ ;  /* 0x0000001a0f087225 */ /* 0x000fc800078e00ff */
[----:B------:R-:W-:-:S04]  /*0fb0*/  IMAD.WIDE.U32 R10, P0, R13, R27, R8 ;  /* 0x0000001b0d0a7225 */ /* 0x000fc80007800008 */
[----:B------:R-:W-:-:S04]  /*0fc0*/  IMAD.WIDE.U32 R8, R13, R26, RZ ;  /* 0x0000001a0d087225 */ /* 0x000fc800078e00ff */
[----:B------:R-:W-:Y:S01]  /*0fd0*/  IMAD.X R13, RZ, RZ, RZ, P0 ;  /* 0x000000ffff0d7224 */ /* 0x000fe200000e06ff */
[----:B------:R-:W-:Y:S01]  /*0fe0*/  IADD3 RZ, P0, R9, R10, RZ ;  /* 0x0000000a09ff7210 */ /* 0x000fe20007f1e0ff */
[----:B------:R-:W-:-:S04]  /*0ff0*/  IMAD.MOV.U32 R12, RZ, RZ, R11 ;  /* 0x000000ffff0c7224 */ /* 0x000fc800078e000b */
[----:B------:R-:W-:-:S08]  /*1000*/  IMAD.WIDE.U32.X R8, R15, R27, R12, P0 ;  /* 0x0000001b0f087225 */ /* 0x000fd000000e040c */
.L_x_13:
[----:B------:R-:W1:Y:S01]  /*1010*/  LDC.64 R32, c[0x0][0x640] ;  /* 0x00019000ff207b82 */ /* 0x000e620000000a00 */
[-C--:B------:R-:W-:Y:S01]  /*1020*/  SHF.R.U64 R30, R8, R2.reuse, R9 ;  /* 0x00000002081e7219 */ /* 0x080fe20000001209 */
[----:B------:R-:W-:Y:S01]  /*1030*/  IMAD.MOV.U32 R19, RZ, RZ, R17 ;  /* 0x000000ffff137224 */ /* 0x000fe200078e0011 */
[----:B------:R-:W-:Y:S01]  /*1040*/  SHF.R.U32.HI R2, RZ, R2, R9 ;  /* 0x00000002ff027219 */ /* 0x000fe20000011609 */
[----:B------:R-:W-:Y:S01]  /*1050*/  IMAD.MOV.U32 R26, RZ, RZ, 0x1 ;  /* 0x00000001ff1a7424 */ /* 0x000fe200078e00ff */
[----:B------:R-:W-:-:S03]  /*1060*/  IADD3 R11, P0, RZ, -R30, RZ ;  /* 0x8000001eff0b7210 */ /* 0x000fc60007f1e0ff */
[----:B------:R-:W2:Y:S02]  /*1070*/  LDC R10, c[0x0][0x618] ;  /* 0x00018600ff0a7b82 */ /* 0x000ea40000000800 */
[----:B------:R-:W-:-:S04]  /*1080*/  IMAD.X R9, RZ, RZ, ~R2, P0 ;  /* 0x000000ffff097224 */ /* 0x000fc800000e0e02 */
[-C--:B------:R-:W-:Y:S02]  /*1090*/  IMAD R2, R9, R28.reuse, RZ ;  /* 0x0000001c09027224 */ /* 0x080fe400078e02ff */
[----:B0-----:R-:W0:Y:S01]  /*10a0*/  LDC R13, c[0x0][0x608] ;  /* 0x00018200ff0d7b82 */ /* 0x001e220000000800 */
[----:B------:R-:W-:-:S04]  /*10b0*/  IMAD.WIDE.U32 R8, R11, R28, R18 ;  /* 0x0000001c0b087225 */ /* 0x000fc800078e0012 */
[----:B------:R-:W-:Y:S02]  /*10c0*/  IMAD R11, R11, R29, R2 ;  /* 0x0000001d0b0b7224 */ /* 0x000fe400078e0202 */
[----:B------:R-:W-:Y:S01]  /*10d0*/  IMAD.MOV.U32 R2, RZ, RZ, -0x1 ;  /* 0xffffffffff027424 */ /* 0x000fe200078e00ff */
[----:B------:R-:W3:Y:S01]  /*10e0*/  LDC R31, c[0x0][0x658] ;  /* 0x00019600ff1f7b82 */ /* 0x000ee20000000800 */
[----:B------:R-:W-:Y:S01]  /*10f0*/  IMAD.IADD R9, R9, 0x1, R11 ;  /* 0x0000000109097824 */ /* 0x000fe200078e020b */
[----:B-1----:R-:W-:-:S04]  /*1100*/  ISETP.NE.U32.AND P0, PT, R32, RZ, PT ;  /* 0x000000ff2000720c */ /* 0x002fc80003f05070 */
[----:B------:R-:W-:Y:S02]  /*1110*/  ISETP.NE.AND.EX P0, PT, R33, RZ, PT, P0 ;  /* 0x000000ff2100720c */ /* 0x000fe40003f05300 */
[----:B------:R-:W1:Y:S01]  /*1120*/  LDC R29, c[0x0][0x600] ;  /* 0x00018000ff1d7b82 */ /* 0x000e620000000800 */
[-CC-:B--2---:R-:W-:Y:S02]  /*1130*/  SHF.R.U64 R27, R8, R10.reuse, R9.reuse ;  /* 0x0000000a081b7219 */ /* 0x184fe40000001209 */
[----:B------:R-:W-:-:S05]  /*1140*/  SHF.R.U32.HI R8, RZ, R10, R9 ;  /* 0x0000000aff087219 */ /* 0x000fca0000011609 */
[----:B------:R-:W2:Y:S01]  /*1150*/  LDC R22, c[0x0][0x648] ;  /* 0x00019200ff167b82 */ /* 0x000ea20000000800 */
[-CC-:B0-----:R-:W-:Y:S02]  /*1160*/  SHF.R.U64 R34, R27, R13.reuse, R8.reuse ;  /* 0x0000000d1b227219 */ /* 0x181fe40000001208 */
[----:B------:R-:W-:-:S05]  /*1170*/  SHF.R.U32.HI R8, RZ, R13, R8 ;  /* 0x0000000dff087219 */ /* 0x000fca0000011608 */
[----:B------:R-:W0:Y:S01]  /*1180*/  LDC R24, c[0x0][0x638] ;  /* 0x00018e00ff187b82 */ /* 0x000e220000000800 */
[-CC-:B---3--:R-:W-:Y:S02]  /*1190*/  SHF.R.U64 R36, R34, R31.reuse, R8.reuse ;  /* 0x0000001f22247219 */ /* 0x188fe40000001208 */
[-C--:B------:R-:W-:Y:S02]  /*11a0*/  SHF.L.U32 R2, R2, R31.reuse, RZ ;  /* 0x0000001f02027219 */ /* 0x080fe400000006ff */
[----:B------:R-:W-:Y:S01]  /*11b0*/  SHF.R.U32.HI R9, RZ, R31, R8 ;  /* 0x0000001fff097219 */ /* 0x000fe20000011608 */
[----:B------:R-:W-:Y:S01]  /*11c0*/  IMAD.MOV.U32 R8, RZ, RZ, R36 ;  /* 0x000000ffff087224 */ /* 0x000fe200078e0024 */
[----:B------:R-:W-:Y:S01]  /*11d0*/  LOP3.LUT R15, RZ, R2, RZ, 0x33, !PT ;  /* 0x00000002ff0f7212 */ /* 0x000fe200078e33ff */
[----:B------:R-:W3:Y:S01]  /*11e0*/  LDC R28, c[0x0][0x610] ;  /* 0x00018400ff1c7b82 */ /* 0x000ee20000000800 */
[----:B------:R-:W-:Y:S05]  /*11f0*/  @!P0 BRA `(.L_x_14) ;  /* 0x0000000000288947 */ /* 0x000fea0003800000 */
[----:B------:R-:W4:Y:S02]  /*1200*/  LDC R13, c[0x0][0x64c] ;  /* 0x00019300ff0d7b82 */ /* 0x000f240000000800 */
[----:B----4-:R-:W-:-:S05]  /*1210*/  IADD3 R13, P0, R36, R13, RZ ;  /* 0x0000000d240d7210 */ /* 0x010fca0007f1e0ff */
        /* <DEDUP_REMOVED lines=8> */
.L_x_14:
[----:B--2---:R-:W-:Y:S01]  /*12a0*/  SHF.R.U64 R7, R8, R22, R9 ;  /* 0x0000001608077219 */ /* 0x004fe20000001209 */
[----:B-1----:R-:W-:Y:S01]  /*12b0*/  VIADD R8, R29, 0xffffffff ;  /* 0xffffffff1d087836 */ /* 0x002fe20000000000 */
[----:B------:R-:W-:Y:S01]  /*12c0*/  SHF.L.U32 R2, R26, R31, RZ ;  /* 0x0000001f1a027219 */ /* 0x000fe200000006ff */
[----:B------:R-:W-:Y:S01]  /*12d0*/  @P1 IMAD R21, R25, R20, R6 ;  /* 0x0000001419151224 */ /* 0x000fe200078e0206 */
[----:B------:R-:W-:Y:S01]  /*12e0*/  LOP3.LUT R15, R34, R15, RZ, 0xc0, !PT ;  /* 0x0000000f220f7212 */ /* 0x000fe200078ec0ff */
[----:B------:R-:W-:Y:S01]  /*12f0*/  IMAD.MOV R9, RZ, RZ, -R7 ;  /* 0x000000ffff097224 */ /* 0x000fe200078e0a07 */
[----:B------:R-:W-:-:S03]  /*1300*/  LOP3.LUT R8, R27, R8, RZ, 0xc0, !PT ;  /* 0x000000081b087212 */ /* 0x000fc600078ec0ff */
[----:B------:R-:W-:Y:S02]  /*1310*/  IMAD R6, R2, R7, R15 ;  /* 0x0000000702067224 */ /* 0x000fe400078e020f */
[----:B0-----:R-:W-:Y:S02]  /*1320*/  IMAD R2, R9, R24, R36 ;  /* 0x0000001809027224 */ /* 0x001fe400078e0224 */
[----:B---3--:R-:W-:Y:S02]  /*1330*/  IMAD R19, R6, R28, R21 ;  /* 0x0000001c06137224 */ /* 0x008fe400078e0215 */
[----:B------:R-:W-:Y:S02]  /*1340*/  IMAD R2, R2, R29, R8 ;  /* 0x0000001d02027224 */ /* 0x000fe400078e0208 */
[----:B------:R-:W-:-:S03]  /*1350*/  IMAD.MOV.U32 R6, RZ, RZ, 0x1 ;  /* 0x00000001ff067424 */ /* 0x000fc600078e00ff */
[----:B------:R-:W-:Y:S02]  /*1360*/  SEL R22, R2, R19, !P1 ;  /* 0x0000001302167207 */ /* 0x000fe40004800000 */
[----:B------:R-:W-:Y:S01]  /*1370*/  SEL R19, R19, R2, !P1 ;  /* 0x0000000213137207 */ /* 0x000fe20004800000 */
[----:B------:R-:W-:Y:S01]  /*1380*/  IMAD.MOV.U32 R2, RZ, RZ, R30 ;  /* 0x000000ffff027224 */ /* 0x000fe200078e001e */
[----:B------:R-:W-:-:S07]  /*1390*/  PRMT R8, R6, 0x7610, R8 ;  /* 0x0000761006087816 */ /* 0x000fce0000000008 */
.L_x_12:
[----:B------:R-:W-:Y:S05]  /*13a0*/  @!P2 BRA `(.L_x_15) ;  /* 0x00000000000ca947 */ /* 0x000fea0003800000 */
[----:B------:R-:W-:Y:S01]  /*13b0*/  UCGABAR_WAIT ;  /* 0x0000000000007dc7 */ /* 0x000fe20008000000 */
[----:B------:R-:W-:Y:S01]  /*13c0*/  CCTL.IVALL ;  /* 0x00000000ff00798f */ /* 0x000fe20002000000 */
[----:B------:R-:W-:Y:S05]  /*13d0*/  BRA `(.L_x_16) ;  /* 0x0000000000047947 */ /* 0x000fea0003800000 */
.L_x_15:
[----:B------:R-:W-:Y:S06]  /*13e0*/  BAR.SYNC.DEFER_BLOCKING 0x0 ;  /* 0x0000000000007b1d */ /* 0x000fec0000010000 */
.L_x_16:
[----:B------:R-:W-:Y:S05]  /*13f0*/  @!P4 BRA `(.L_x_17) ;  /* 0x000000780020c947 */ /* 0x000fea0003800000 */
[----:B------:R-:W-:-:S13]  /*1400*/  ISETP.GT.U32.AND P0, PT, R35, 0x1, PT ;  /* 0x000000012300780c */ /* 0x000fda0003f04070 */
[----:B------:R-:W-:Y:S05]  /*1410*/  @P0 EXIT ;  /* 0x000000000000094d */ /* 0x000fea0003800000 */
.L_x_18:
[----:B------:R-:W-:-:S08]  /*1420*/  NOP ;  /* 0x0000000000007918 */ /* 0x000fd00000000000 */
[----:B------:R-:W1:Y:S02]  /*1430*/  USETMAXREG.TRY_ALLOC.CTAPOOL UP0, 0xe8 ;  /* 0x000000e8000079c8 */ /* 0x000e640008000600 */
[----:B-1----:R-:W-:-:S13]  /*1440*/  PLOP3.LUT P0, PT, PT, PT, UP0, 0x80, 0x0 ;  /* 0x000000000000781c */ /* 0x002fda0003f0f008 */
[----:B------:R-:W-:Y:S05]  /*1450*/  @!P0 BRA `(.L_x_18) ;  /* 0xfffffffc00f08947 */ /* 0x000fea000383ffff */
[----:B------:R-:W-:-:S13]  /*1460*/  LOP3.LUT P0, RZ, R8, 0xff, RZ, 0xc0, !PT ;  /* 0x000000ff08ff7812 */ /* 0x000fda000780c0ff */
[----:B------:R-:W-:Y:S05]  /*1470*/  @!P0 EXIT ;  /* 0x000000000000894d */ /* 0x000fea0003800000 */
[----:B------:R-:W1:Y:S01]  /*1480*/  S2UR UR4, SR_CgaCtaId ;  /* 0x00000000000479c3 */ /* 0x000e620000008800 */
[----:B------:R-:W-:Y:S01]  /*1490*/  VIADD R14, R14, 0xffffffff ;  /* 0xffffffff0e0e7836 */ /* 0x000fe20000000000 */
[CC--:B------:R-:W-:Y:S01]  /*14a0*/  LEA.HI R4, R0.reuse, R3.reuse, RZ, 0x2 ;  /* 0x0000000300047211 */ /* 0x0c0fe200078f10ff */
[----:B------:R-:W-:Y:S01]  /*14b0*/  UMOV UR41, 0x400 ;  /* 0x0000040000297882 */ /* 0x000fe20000000000 */
[----:B------:R-:W-:Y:S01]  /*14c0*/  LEA.HI R0, R0, R3, RZ, 0x5 ;  /* 0x0000000300007211 */ /* 0x000fe200078f28ff */
[----:B------:R-:W-:Y:S01]  /*14d0*/  UISETP.LT.AND UP0, UPT, UR40, 0x1, UPT ;  /* 0x000000012800788c */ /* 0x000fe2000bf01270 */
[----:B------:R-:W-:Y:S01]  /*14e0*/  R2UR UR42, R14 ;  /* 0x000000000e2a72ca */ /* 0x000fe200000e0000 */
[----:B------:R-:W-:Y:S01]  /*14f0*/  ULDC UR5, c[0x0][0x284] ;  /* 0x0000a10000057ab9 */ /* 0x000fe20000000800 */
[--C-:B------:R-:W-:Y:S01]  /*1500*/  SHF.R.S32.HI R156, RZ, 0x2, R4.reuse ;  /* 0x00000002ff9c7819 */ /* 0x100fe20000011404 */
[----:B------:R-:W-:Y:S01]  /*1510*/  USEL UR43, UR40, 0x1, UP0 ;  /* 0x00000001282b7887 */ /* 0x000fe20008000000 */
[----:B------:R-:W-:Y:S01]  /*1520*/  SHF.R.S32.HI R5, RZ, 0x1f, R4 ;  /* 0x0000001fff057819 */ /* 0x000fe20000011404 */
[----:B------:R-:W-:Y:S01]  /*1530*/  USHF.L.U32 UR44, UR40, 0x1, URZ ;  /* 0x00000001282c7899 */ /* 0x000fe2000800063f */
[----:B------:R-:W-:Y:S01]  /*1540*/  LOP3.LUT R158, R4, 0xfffffffc, RZ, 0xc0, !PT ;  /* 0xfffffffc049e7812 */ /* 0x000fe200078ec0ff */
[----:B------:R-:W-:Y:S01]  /*1550*/  UIADD3 UR43, -UR43, UR40, URZ ;  /* 0x000000282b2b7290 */ /* 0x000fe2000fffe13f */
[----:B------:R-:W-:-:S02]  /*1560*/  LEA.HI R5, R5, R156, RZ, 0x3 ;  /* 0x0000009c05057211 */ /* 0x000fc400078f18ff */
[----:B------:R-:W-:Y:S01]  /*1570*/  ISETP.NE.AND P0, PT, R14, RZ, PT ;  /* 0x000000ff0e00720c */ /* 0x000fe20003f05270 */
[----:B------:R-:W-:Y:S01]  /*1580*/  IMAD.IADD R158, R3, 0x1, -R158 ;  /* 0x00000001039e7824 */ /* 0x000fe200078e0a9e */
[----:B------:R-:W-:Y:S01]  /*1590*/  LOP3.LUT R5, R5, 0xfffffff8, RZ, 0xc0, !PT ;  /* 0xfffffff805057812 */ /* 0x000fe200078ec0ff */
[----:B------:R-:W-:Y:S01]  /*15a0*/  USHF.L.U32 UR42, UR42, 0x3, URZ ;  /* 0x000000032a2a7899 */ /* 0x000fe2000800063f */
[----:B------:R-:W-:-:S03]  /*15b0*/  SEL R165, RZ, 0x1, P0 ;  /* 0x00000001ffa57807 */ /* 0x000fc60000000000 */
[----:B------:R-:W-:Y:S01]  /*15c0*/  IMAD.IADD R156, R156, 0x1, -R5 ;  /* 0x000000019c9c7824 */ /* 0x000fe200078e0a05 */
[----:B-1----:R-:W-:Y:S01]  /*15d0*/  ULEA UR41, UR4, UR41, 0x18 ;  /* 0x0000002904297291 */ /* 0x002fe2000f8ec03f */
[----:B------:R-:W-:Y:S01]  /*15e0*/  SHF.R.S32.HI R5, RZ, 0x5, R0 ;  /* 0x00000005ff057819 */ /* 0x000fe20000011400 */
[----:B------:R-:W-:Y:S02]  /*15f0*/  IMAD.U32 R160, RZ, RZ, UR42 ;  /* 0x0000002affa07e24 */ /* 0x000fe4000f8e00ff */
[----:B------:R-:W-:Y:S01]  /*1600*/  UIADD3 UR45, UR41, 0x60, URZ ;  /* 0x00000060292d7890 */ /* 0x000fe2000fffe03f */
[--C-:B------:R-:W-:Y:S01]  /*1610*/  SHF.R.S32.HI R157, RZ, 0x1f, R156.reuse ;  /* 0x0000001fff9d7819 */ /* 0x100fe2000001149c */
[C-C-:B------:R-:W-:Y:S01]  /*1620*/  IMAD R163, R5.reuse, -0x10, -R156.reuse ;  /* 0xfffffff005a37824 */ /* 0x140fe200078e0a9c */
[C---:B------:R-:W-:Y:S02]  /*1630*/  LOP3.LUT R162, R160.reuse, 0x8, RZ, 0xc0, !PT ;  /* 0x00000008a0a27812 */ /* 0x040fe400078ec0ff */
[----:B------:R-:W-:Y:S01]  /*1640*/  LOP3.LUT R160, R160, 0x8, RZ, 0xc, !PT ;  /* 0x00000008a0a07812 */ /* 0x000fe200078e0cff */
[----:B------:R-:W-:Y:S01]  /*1650*/  IMAD.U32 R159, RZ, RZ, UR45 ;  /* 0x0000002dff9f7e24 */ /* 0x000fe2000f8e00ff */
[----:B------:R-:W-:Y:S01]  /*1660*/  LOP3.LUT R162, R162, 0x18, RZ, 0x3c, !PT ;  /* 0x00000018a2a27812 */ /* 0x000fe200078e3cff */
[----:B------:R-:W-:-:S04]  /*1670*/  IMAD.WIDE R156, R5, 0x10, R156 ;  /* 0x00000010059c7825 */ /* 0x000fc800078e029c */
[----:B------:R-:W-:Y:S02]  /*1680*/  VIADD R161, R159, UR42 ;  /* 0x0000002a9fa17c36 */ /* 0x000fe40008000000 */
[----:B------:R-:W-:-:S07]  /*1690*/  VIADD R163, R163, UR5 ;  /* 0x00000005a3a37c36 */ /* 0x000fce0008000000 */
.L_x_298:
[----:B------:R-:W-:Y:S01]  /*16a0*/  SHF.L.U32 R0, R165, 0x1f, RZ ;  /* 0x0000001fa5007819 */ /* 0x000fe200000006ff */
[----:B------:R-:W-:Y:S02]  /*16b0*/  ULDC UR4, c[0x0][0x28c] ;  /* 0x0000a30000047ab9 */ /* 0x000fe40000000800 */
[----:B------:R-:W-:Y:S01]  /*16c0*/  ISETP.LT.AND P1, PT, RZ, UR4, PT ;  /* 0x00000004ff007c0c */ /* 0x000fe2000bf21270 */
[----:B-1----:R-:W1:Y:S02]  /*16d0*/  SYNCS.PHASECHK.TRANS64.TRYWAIT P0, [R159+UR42], R0 ;  /* 0x000000009f0075a7 */ /* 0x002e64000800016a */
[----:B-1-34-:R-:W-:Y:S10]  /*16e0*/  @!P0 BRA `(.L_x_19) ;  /* 0x0000008400a48947 */ /* 0x01aff40003800000 */
.L_x_321:
[----:B------:R-:W-:Y:S05]  /*16f0*/  @P1 BRA `(.L_x_20) ;  /* 0x0000000000401947 */ /* 0x000fea0003800000 */
[----:B-1----:R-:W-:Y:S01]  /*1700*/  MOV R0, 0x0 ;  /* 0x0000000000007802 */ /* 0x002fe20000000f00 */
[----:B------:R-:W-:Y:S01]  /*1710*/  ULDC.64 UR4, c[0x4][0x68] ;  /* 0x01001a0000047ab9 */ /* 0x000fe20000000a00 */
[----:B------:R-:W-:Y:S01]  /*1720*/  ULDC.64 UR6, c[0x4][0x8] ;  /* 0x0100020000067ab9 */ /* 0x000fe20000000a00 */
[----:B------:R-:W-:Y:S01]  /*1730*/  IMAD.U32 R4, RZ, RZ, UR4 ;  /* 0x00000004ff047e24 */ /* 0x000fe2000f8e00ff */
[----:B------:R1:W2:Y:S01]  /*1740*/  LDC.64 R14, c[0x4][R0] ;  /* 0x01000000000e7b82 */ /* 0x0002a20000000a00 */
[----:B------:R-:W-:Y:S01]  /*1750*/  IMAD.U32 R5, RZ, RZ, UR5 ;  /* 0x00000005ff057e24 */ /* 0x000fe2000f8e00ff */
[----:B------:R-:W-:Y:S01]  /*1760*/  ULDC.64 UR4, c[0x4][0x70] ;  /* 0x01001c0000047ab9 */ /* 0x000fe20000000a00 */
[----:B------:R-:W-:Y:S02]  /*1770*/  IMAD.U32 R10, RZ, RZ, UR6 ;  /* 0x00000006ff0a7e24 */ /* 0x000fe4000f8e00ff */
[----:B------:R-:W-:Y:S02]  /*1780*/  IMAD.U32 R6, RZ, RZ, UR4 ;  /* 0x00000004ff067e24 */ /* 0x000fe4000f8e00ff */
[----:B------:R-:W-:-:S02]  /*1790*/  IMAD.U32 R7, RZ, RZ, UR5 ;  /* 0x00000005ff077e24 */ /* 0x000fc4000f8e00ff */
[----:B------:R-:W-:Y:S02]  /*17a0*/  IMAD.U32 R11, RZ, RZ, UR7 ;  /* 0x00000007ff0b7e24 */ /* 0x000fe4000f8e00ff */
[----:B------:R-:W-:Y:S02]  /*17b0*/  IMAD.MOV.U32 R8, RZ, RZ, 0x1e1 ;  /* 0x000001e1ff087424 */ /* 0x000fe400078e00ff */
[----:B0-----:R-:W-:Y:S02]  /*17c0*/  IMAD.MOV.U32 R12, RZ, RZ, 0x1 ;  /* 0x00000001ff0c7424 */ /* 0x001fe400078e00ff */
[----:B-1----:R-:W-:-:S07]  /*17d0*/  IMAD.MOV.U32 R13, RZ, RZ, RZ ;  /* 0x000000ffff0d7224 */ /* 0x002fce00078e00ff */
[----:B------:R-:W-:-:S07]  /*17e0*/  LEPC R20, `(.L_x_20) ;  /* 0x000000001014794e */ /* 0x000fce0000000000 */
[----:B--2--5:R-:W-:Y:S05]  /*17f0*/  CALL.ABS.NOINC R14 ;  /* 0x000000000e007343 */ /* 0x024fea0003c00000 */
.L_x_20:
[----:B-1----:R-:W-:-:S04]  /*1800*/  LOP3.LUT R0, R16, 0x1, RZ, 0xfc, !PT ;  /* 0x0000000110007812 */ /* 0x002fc800078efcff */
[----:B------:R-:W-:-:S13]  /*1810*/  ISETP.NE.AND P0, PT, R0, 0x3, PT ;  /* 0x000000030000780c */ /* 0x000fda0003f05270 */
[----:B------:R-:W-:Y:S05]  /*1820*/  @!P0 BRA `(.L_x_21) ;  /* 0x0000000000048947 */ /* 0x000fea0003800000 */
[----:B------:R-:W-:Y:S01]  /*1830*/  BPT.TRAP 0x1 ;  /* 0x000000040000795c */ /* 0x000fe20000300000 */
.L_x_21:
[----:B------:R-:W-:Y:S02]  /*1840*/  IMAD.U32 R3, RZ, RZ, UR38 ;  /* 0x00000026ff037e24 */ /* 0x000fe4000f8e00ff */
[----:B------:R-:W-:-:S03]  /*1850*/  IMAD.U32 R0, RZ, RZ, UR39 ;  /* 0x00000027ff007e24 */ /* 0x000fc6000f8e00ff */
[----:B------:R-:W-:Y:S02]  /*1860*/  LEA R3, R3, UR41, 0x3 ;  /* 0x0000002903037c11 */ /* 0x000fe4000f8e18ff */
[----:B------:R-:W-:-:S04]  /*1870*/  SHF.L.U32 R0, R0, 0x1f, RZ ;  /* 0x0000001f00007819 */ /* 0x000fc800000006ff */
[----:B------:R1:W2:Y:S01]  /*1880*/  SYNCS.PHASECHK.TRANS64.TRYWAIT P1, [R3+URZ], R0 ;  /* 0x00000000030075a7 */ /* 0x0002a2000802017f */
[----:B------:R-:W-:Y:S05]  /*1890*/  @!P0 BRA `(.L_x_22) ;  /* 0x0000000000048947 */ /* 0x000fea0003800000 */
[----:B------:R-:W-:Y:S01]  /*18a0*/  BPT.TRAP 0x1 ;  /* 0x000000040000795c */ /* 0x000fe20000300000 */
.L_x_22:
[----:B------:R-:W-:-:S05]  /*18b0*/  IMAD.U32 R4, RZ, RZ, UR43 ;  /* 0x0000002bff047e24 */ /* 0x000fca000f8e00ff */
[----:B------:R-:W-:Y:S01]  /*18c0*/  ISETP.GE.AND P2, PT, R4, 0x1, PT ;  /* 0x000000010400780c */ /* 0x000fe20003f46270 */
[----:B--2---:R-:W-:-:S12]  /*18d0*/  @P1 BRA `(.L_x_23) ;  /* 0x0000000000081947 */ /* 0x004fd80003800000 */
[----:B------:R-:W2:Y:S02]  /*18e0*/  SYNCS.PHASECHK.TRANS64.TRYWAIT P1, [R3+URZ], R0 ;  /* 0x00000000030075a7 */ /* 0x000ea4000802017f */
[----:B--2---:R-:W-:Y:S05]  /*18f0*/  @!P1 BRA `(.L_x_24) ;  /* 0x0000008400349947 */ /* 0x004fea0003800000 */
.L_x_23:
[----:B------:R-:W-:Y:S05]  /*1900*/  WARPSYNC.ALL ;  /* 0x0000000000007948 */ /* 0x000fea0003800000 */
[----:B------:R-:W-:Y:S01]  /*1910*/  UIADD3 UR4, UR41, 0x180, URZ ;  /* 0x0000018029047890 */ /* 0x000fe2000fffe03f */
[----:B------:R-:W-:Y:S01]  /*1920*/  WARPGROUP.ARRIVE ;  /* 0x00000000000079c5 */ /* 0x000fe20000000000 */
[----:B------:R-:W-:Y:S02]  /*1930*/  UIADD3 UR5, UR41, 0xa180, URZ ;  /* 0x0000a18029057890 */ /* 0x000fe4000fffe03f */
[----:B------:R-:W-:Y:S02]  /*1940*/  USHF.R.U32.HI UR4, URZ, 0x4, UR4 ;  /* 0x000000043f047899 */ /* 0x000fe40008011604 */
[----:B------:R-:W-:-:S02]  /*1950*/  USHF.R.U32.HI UR5, URZ, 0x4, UR5 ;  /* 0x000000043f057899 */ /* 0x000fc40008011605 */
[----:B------:R-:W-:Y:S02]  /*1960*/  ULOP3.LUT UR4, UR4, 0x3fff, URZ, 0xc0, !UPT ;  /* 0x00003fff04047892 */ /* 0x000fe4000f8ec03f */
[----:B------:R-:W-:Y:S02]  /*1970*/  ULOP3.LUT UR5, UR5, 0x3fff, URZ, 0xc0, !UPT ;  /* 0x00003fff05057892 */ /* 0x000fe4000f8ec03f */
[----:B------:R-:W-:Y:S02]  /*1980*/  ULOP3.LUT UR8, UR4, 0x10000, URZ, 0xfc, !UPT ;  /* 0x0001000004087892 */ /* 0x000fe4000f8efc3f */
[----:B------:R-:W-:Y:S02]  /*1990*/  ULOP3.LUT UR9, UR5, 0x10000, URZ, 0xfc, !UPT ;  /* 0x0001000005097892 */ /* 0x000fe4000f8efc3f */
[----:B------:R-:W-:Y:S02]  /*19a0*/  ULEA UR10, UR38, UR8, 0x9 ;  /* 0x00000008260a7291 */ /* 0x000fe4000f8e483f */
[----:B------:R-:W-:Y:S01]  /*19b0*/  ULEA UR11, UR38, UR9, 0xb ;  /* 0x00000009260b7291 */ /* 0x000fe2000f8e583f */
[----:B------:R-:W-:Y:S01]  /*19c0*/  UMOV UR5, 0x40000040 ;  /* 0x4000004000057882 */ /* 0x000fe20000000000 */
[----:B------:R-:W-:-:S03]  /*19d0*/  UMOV UR7, 0x40000040 ;  /* 0x4000004000077882 */ /* 0x000fc60000000000 */
[----:B------:R-:W-:Y:S02]  /*19e0*/  UMOV UR4, UR10 ;  /* 0x0000000a00047c82 */ /* 0x000fe40008000000 */
[----:B------:R-:W-:Y:S02]  /*19f0*/  UMOV UR6, UR11 ;  /* 0x0000000b00067c82 */ /* 0x000fe40008000000 */
[----:B------:R-:W-:Y:S01]  /*1a00*/  IGMMA.64x256x32.S8.S8 R24, gdesc[UR4], RZ, !UPT, gsb0 ;  /* 0x06600000041879f1 */ /* 0x000fe2000c0410ff */
[----:B------:R-:W-:Y:S02]  /*1a10*/  UIADD3 UR4, UR10, 0x2, URZ ;  /* 0x000000020a047890 */ /* 0x000fe4000fffe03f */
[----:B------:R-:W-:Y:S01]  /*1a20*/  UIADD3 UR6, UR11, 0x2, URZ ;  /* 0x000000020b067890 */ /* 0x000fe2000fffe03f */
[----:B------:R-:W-:Y:S01]  /*1a30*/  UMOV UR5, 0x40000040 ;  /* 0x4000004000057882 */ /* 0x000fe20000000000 */
[----:B------:R-:W-:Y:S01]  /*1a40*/  UMOV UR7, 0x40000040 ;  /* 0x4000004000077882 */ /* 0x000fe20000000000 */
[----:B------:R-:W-:-:S02]  /*1a50*/  WARPGROUP.DEPBAR.LE gsb0, 0x0 ;  /* 0x00008000000079c5 */ /* 0x000fc40000010000 */
[----:B------:R-:W-:-:S06]  /*1a60*/  WARPGROUP.ARRIVE ;  /* 0x00000000000079c5 */ /* 0x000fcc0000000000 */
[----:B------:R-:W-:Y:S01]  /*1a70*/  IGMMA.64x256x32.S8.S8 R24, gdesc[UR4], R24, gsb0 ;  /* 0x06600000041879f1 */ /* 0x000fe20008041018 */
[----:B------:R-:W-:Y:S02]  /*1a80*/  UIADD3 UR4, UR10, 0x4, URZ ;  /* 0x000000040a047890 */ /* 0x000fe4000fffe03f */
[----:B------:R-:W-:Y:S01]  /*1a90*/  UIADD3 UR6, UR11, 0x4, URZ ;  /* 0x000000040b067890 */ /* 0x000fe2000fffe03f */
[----:B------:R-:W-:Y:S01]  /*1aa0*/  UMOV UR5, 0x40000040 ;  /* 0x4000004000057882 */ /* 0x000fe20000000000 */
[----:B------:R-:W-:Y:S01]  /*1ab0*/  UMOV UR7, 0x40000040 ;  /* 0x4000004000077882 */ /* 0x000fe20000000000 */
[----:B------:R-:W-:Y:S02]  /*1ac0*/  WARPGROUP.DEPBAR.LE gsb0, 0x0 ;  /* 0x00008000000079c5 */ /* 0x000fe40000010000 */
        /* <DEDUP_REMOVED lines=8> */
[----:B------:R-:W-:Y:S03]  /*1b50*/  IGMMA.64x256x32.S8.S8 R24, gdesc[UR4], R24, gsb0 ;  /* 0x06600000041879f1 */ /* 0x000fe60008041018 */
[----:B------:R-:W-:Y:S02]  /*1b60*/  WARPGROUP.DEPBAR.LE gsb0, 0x0 ;  /* 0x00008000000079c5 */ /* 0x000fe40000010000 */
[----:B------:R-:W-:Y:S05]  /*1b70*/  @!P2 BRA `(.L_x_25) ;  /* 0x000000040014a947 */ /* 0x000fea0003800000 */
[----:B------:R-:W-:Y:S01]  /*1b80*/  UIADD3 UR4, UR38, 0x1, URZ ;  /* 0x0000000126047890 */ /* 0x000fe2000fffe03f */
[----:B-12---:R-:W-:Y:S02]  /*1b90*/  IMAD.U32 R0, RZ, RZ, UR43 ;  /* 0x0000002bff007e24 */ /* 0x006fe4000f8e00ff */
[----:B------:R-:W-:Y:S01]  /*1ba0*/  IMAD.U32 R3, RZ, RZ, UR38 ;  /* 0x00000026ff037e24 */ /* 0x000fe2000f8e00ff */
[----:B------:R-:W-:-:S04]  /*1bb0*/  UISETP.NE.AND UP0, UPT, UR4, 0x5, UPT ;  /* 0x000000050400788c */ /* 0x000fc8000bf05270 */
[----:B------:R-:W-:Y:S02]  /*1bc0*/  USEL UR5, URZ, 0x1, UP0 ;  /* 0x000000013f057887 */ /* 0x000fe40008000000 */
[----:B------:R-:W-:Y:S02]  /*1bd0*/  USEL UR10, UR4, URZ, UP0 ;  /* 0x0000003f040a7287 */ /* 0x000fe40008000000 */
[----:B------:R-:W-:-:S06]  /*1be0*/  ULOP3.LUT UR5, UR39, UR5, URZ, 0x3c, !UPT ;  /* 0x0000000527057292 */ /* 0x000fcc000f8e3c3f */
[----:B------:R-:W-:-:S07]  /*1bf0*/  IMAD.U32 R6, RZ, RZ, UR5 ;  /* 0x00000005ff067e24 */ /* 0x000fce000f8e00ff */
.L_x_32:
[----:B------:R-:W-:Y:S05]  /*1c00*/  @!P0 BRA `(.L_x_26) ;  /* 0x0000000000048947 */ /* 0x000fea0003800000 */
[----:B------:R-:W-:Y:S01]  /*1c10*/  BPT.TRAP 0x1 ;  /* 0x000000040000795c */ /* 0x000fe20000300000 */
.L_x_26:
[----:B------:R-:W-:Y:S01]  /*1c20*/  ULEA UR4, UR10, UR41, 0x3 ;  /* 0x000000290a047291 */ /* 0x000fe2000f8e183f */
[----:B------:R-:W-:-:S08]  /*1c30*/  SHF.L.U32 R4, R6, 0x1f, RZ ;  /* 0x0000001f06047819 */ /* 0x000fd000000006ff */
[----:B------:R1:W2:Y:S01]  /*1c40*/  SYNCS.PHASECHK.TRANS64.TRYWAIT P1, [UR4], R4 ;  /* 0x00000004ff0075a7 */ /* 0x0002a20008020144 */
[----:B------:R-:W-:Y:S05]  /*1c50*/  @!P0 BRA `(.L_x_27) ;  /* 0x0000000000048947 */ /* 0x000fea0003800000 */
[----:B------:R-:W-:Y:S01]  /*1c60*/  BPT.TRAP 0x1 ;  /* 0x000000040000795c */ /* 0x000fe20000300000 */
.L_x_27:
[----:B--2---:R-:W-:Y:S05]  /*1c70*/  @P1 BRA `(.L_x_28) ;  /* 0x0000000000081947 */ /* 0x004fea0003800000 */
[----:B------:R-:W2:Y:S02]  /*1c80*/  SYNCS.PHASECHK.TRANS64.TRYWAIT P1, [UR4], R4 ;  /* 0x00000004ff0075a7 */ /* 0x000ea40008020144 */
[----:B--2---:R-:W-:Y:S05]  /*1c90*/  @!P1 BRA `(.L_x_29) ;  /* 0x0000008000609947 */ /* 0x004fea0003800000 */
.L_x_28:
[----:B------:R-:W-:Y:S01]  /*1ca0*/  ULEA UR11, UR10, UR8, 0x9 ;  /* 0x000000080a0b7291 */ /* 0x000fe2000f8e483f */
[----:B------:R-:W-:Y:S01]  /*1cb0*/  WARPGROUP.ARRIVE ;  /* 0x00000000000079c5 */ /* 0x000fe20000000000 */
[----:B------:R-:W-:Y:S01]  /*1cc0*/  ULEA UR12, UR10, UR9, 0xb ;  /* 0x000000090a0c7291 */ /* 0x000fe2000f8e583f */
[----:B------:R-:W-:Y:S01]  /*1cd0*/  UMOV UR5, 0x40000040 ;  /* 0x4000004000057882 */ /* 0x000fe20000000000 */
[----:B------:R-:W-:-:S03]  /*1ce0*/  UMOV UR7, 0x40000040 ;  /* 0x4000004000077882 */ /* 0x000fc60000000000 */
[----:B------:R-:W-:Y:S02]  /*1cf0*/  UMOV UR4, UR11 ;  /* 0x0000000b00047c82 */ /* 0x000fe40008000000 */
[----:B------:R-:W-:Y:S02]  /*1d00*/  UMOV UR6, UR12 ;  /* 0x0000000c00067c82 */ /* 0x000fe40008000000 */
[----:B------:R-:W-:Y:S01]  /*1d10*/  IGMMA.64x256x32.S8.S8 R24, gdesc[UR4], R24, gsb0 ;  /* 0x06600000041879f1 */ /* 0x000fe20008041018 */
        /* <DEDUP_REMOVED lines=23> */
[----:B------:R-:W-:Y:S01]  /*1e90*/  BPT.TRAP 0x1 ;  /* 0x000000040000795c */ /* 0x000fe20000300000 */
.L_x_30:
[----:B------:R-:W-:-:S13]  /*1ea0*/  ISETP.NE.AND P1, PT, R154, RZ, PT ;  /* 0x000000ff9a00720c */ /* 0x000fda0003f25270 */
[----:B-12---:R-:W-:-:S05]  /*1eb0*/  @P1 LEA R4, R3, UR41, 0x3 ;  /* 0x0000002903041c11 */ /* 0x006fca000f8e18ff */
[----:B------:R-:W-:-:S05]  /*1ec0*/  @P1 VIADD R4, R4, 0x28 ;  /* 0x0000002804041836 */ /* 0x000fca0000000000 */
[----:B------:R-:W-:-:S04]  /*1ed0*/  @P1 PRMT R4, R155, 0x654, R4 ;  /* 0x000006549b041816 */ /* 0x000fc80000000004 */
[----:B------:R1:W-:Y:S01]  /*1ee0*/  @P1 SYNCS.ARRIVE.TRANS64.RED.A1T0 RZ, [R4+URZ], RZ ;  /* 0x000000ff04ff19a7 */ /* 0x0003e2000810043f */
[----:B------:R-:W-:-:S13]  /*1ef0*/  ISETP.GT.U32.AND P1, PT, R16, 0x1, PT ;  /* 0x000000011000780c */ /* 0x000fda0003f24070 */
[----:B-1----:R-:W-:Y:S05]  /*1f00*/  @P1 BRA `(.L_x_31) ;  /* 0x0000000000041947 */ /* 0x002fea0003800000 */
[----:B------:R-:W-:Y:S01]  /*1f10*/  BPT.TRAP 0x1 ;  /* 0x000000040000795c */ /* 0x000fe20000300000 */
.L_x_31:
[----:B------:R-:W-:Y:S01]  /*1f20*/  UIADD3 UR10, UR10, 0x1, URZ ;  /* 0x000000010a0a7890 */ /* 0x000fe2000fffe03f */
[C---:B------:R-:W-:Y:S01]  /*1f30*/  ISETP.GT.AND P2, PT, R0.reuse, 0x1, PT ;  /* 0x000000010000780c */ /* 0x040fe20003f44270 */
[----:B------:R-:W-:Y:S02]  /*1f40*/  VIADD R3, R3, 0x1 ;  /* 0x0000000103037836 */ /* 0x000fe40000000000 */
[----:B------:R-:W-:Y:S01]  /*1f50*/  UISETP.NE.AND UP0, UPT, UR10, 0x5, UPT ;  /* 0x000000050a00788c */ /* 0x000fe2000bf05270 */
[----:B------:R-:W-:Y:S02]  /*1f60*/  VIADD R0, R0, 0xffffffff ;  /* 0xffffffff00007836 */ /* 0x000fe40000000000 */
[C---:B------:R-:W-:Y:S01]  /*1f70*/  ISETP.NE.AND P1, PT, R3.reuse, 0x5, PT ;  /* 0x000000050300780c */ /* 0x040fe20003f25270 */
[----:B------:R-:W-:Y:S02]  /*1f80*/  USEL UR4, URZ, 0x1, UP0 ;  /* 0x000000013f047887 */ /* 0x000fe40008000000 */
[----:B------:R-:W-:Y:S01]  /*1f90*/  USEL UR10, UR10, URZ, UP0 ;  /* 0x0000003f0a0a7287 */ /* 0x000fe20008000000 */
[----:B------:R-:W-:-:S03]  /*1fa0*/  SEL R3, R3, RZ, P1 ;  /* 0x000000ff03037207 */ /* 0x000fc60000800000 */
[----:B------:R-:W-:Y:S01]  /*1fb0*/  LOP3.LUT R6, R6, UR4, RZ, 0x3c, !PT ;  /* 0x0000000406067c12 */ /* 0x000fe2000f8e3cff */
[----:B------:R-:W-:Y:S07]  /*1fc0*/  @P2 BRA `(.L_x_32) ;  /* 0xfffffffc000c2947 */ /* 0x000fee000383ffff */
.L_x_25:
[----:B-12---:R-:W1:Y:S01]  /*1fd0*/  LDC R0, c[0x0][0x28c] ;  /* 0x0000a300ff007b82 */ /* 0x006e620000000800 */
[----:B------:R2:W-:Y:S01]  /*1fe0*/  SYNCS.ARRIVE.TRANS64.A1T0 RZ, [R160+UR45], RZ ;  /* 0x000000ffa0ff79a7 */ /* 0x0005e2000810002d */
[----:B-1----:R-:W-:-:S13]  /*1ff0*/  ISETP.GE.AND P1, PT, R0, 0x1, PT ;  /* 0x000000010000780c */ /* 0x002fda0003f26270 */
[----:B--2---:R-:W-:Y:S05]  /*2000*/  @!P1 BRA `(.L_x_33) ;  /* 0x0000000000449947 */ /* 0x004fea0003800000 */
[----:B------:R-:W-:Y:S05]  /*2010*/  @!P0 BRA `(.L_x_34) ;  /* 0x0000000000048947 */ /* 0x000fea0003800000 */
[----:B------:R-:W-:Y:S01]  /*2020*/  BPT.TRAP 0x1 ;  /* 0x000000040000795c */ /* 0x000fe20000300000 */
.L_x_34:
[----:B------:R-:W-:-:S13]  /*2030*/  ISETP.NE.AND P0, PT, R154, RZ, PT ;  /* 0x000000ff9a00720c */ /* 0x000fda0003f05270 */
[----:B------:R-:W-:-:S05]  /*2040*/  VOTEU.ANY UP0, P0 ;  /* 0x00000000003f7886 */ /* 0x000fca0000000100 */
[----:B------:R-:W-:-:S06]  /*2050*/  @UP0 UIADD3 UR4, UR43, UR38, URZ ;  /* 0x000000262b040290 */ /* 0x000fcc000fffe03f */
[----:B------:R-:W-:Y:S02]  /*2060*/  IMAD.U32 R4, RZ, RZ, UR4 ;  /* 0x00000004ff047e24 */ /* 0x000fe4000f8e00ff */
[----:B------:R-:W-:Y:S02]  /*2070*/  IMAD.U32 R3, RZ, RZ, UR4 ;  /* 0x00000004ff037e24 */ /* 0x000fe4000f8e00ff */
[----:B------:R-:W-:-:S05]  /*2080*/  @P0 IMAD.WIDE.U32 R4, R4, -0x33333333, RZ ;  /* 0xcccccccd04040825 */ /* 0x000fca00078e00ff */
[----:B------:R-:W-:-:S05]  /*2090*/  @P0 SHF.R.U32.HI R0, RZ, 0x2, R5 ;  /* 0x00000002ff000819 */ /* 0x000fca0000011605 */
[----:B------:R-:W-:-:S05]  /*20a0*/  @P0 IMAD R0, R0, -0x5, R3 ;  /* 0xfffffffb00000824 */ /* 0x000fca00078e0203 */
[----:B------:R-:W-:-:S05]  /*20b0*/  @P0 LEA R0, R0, UR41, 0x3 ;  /* 0x0000002900000c11 */ /* 0x000fca000f8e18ff */
[----:B------:R-:W-:-:S05]  /*20c0*/  @P0 VIADD R0, R0, 0x28 ;  /* 0x0000002800000836 */ /* 0x000fca0000000000 */
[----:B------:R-:W-:-:S04]  /*20d0*/  @P0 PRMT R0, R155, 0x654, R0 ;  /* 0x000006549b000816 */ /* 0x000fc80000000000 */
[----:B------:R1:W-:Y:S01]  /*20e0*/  @P0 SYNCS.ARRIVE.TRANS64.RED.A1T0 RZ, [R0+URZ], RZ ;  /* 0x000000ff00ff09a7 */ /* 0x0003e2000810043f */
[----:B------:R-:W-:-:S13]  /*20f0*/  ISETP.GT.U32.AND P0, PT, R16, 0x1, PT ;  /* 0x000000011000780c */ /* 0x000fda0003f04070 */
[----:B-1----:R-:W-:Y:S05]  /*2100*/  @P0 BRA `(.L_x_33) ;  /* 0x0000000000040947 */ /* 0x002fea0003800000 */
[----:B------:R-:W-:Y:S01]  /*2110*/  BPT.TRAP 0x1 ;  /* 0x000000040000795c */ /* 0x000fe20000300000 */
.L_x_33:
[----:B------:R-:W-:Y:S01]  /*2120*/  SHF.L.U32 R0, R165, 0x1f, RZ ;  /* 0x0000001fa5007819 */ /* 0x000fe200000006ff */
[----:B------:R-:W-:Y:S01]  /*2130*/  UIADD3 UR38, UR44, UR38, URZ ;  /* 0x000000262c267290 */ /* 0x000fe2000fffe03f */
[----:B------:R-:W1:Y:S01]  /*2140*/  LDC R7, c[0x0][0x288] ;  /* 0x0000a200ff077b82 */ /* 0x000e620000000800 */
[----:B------:R-:W-:Y:S01]  /*2150*/  UISETP.GE.U32.AND UP1, UPT, UR44, 0x5, UPT ;  /* 0x000000052c00788c */ /* 0x000fe2000bf26070 */
[----:B------:R-:W-:Y:S01]  /*2160*/  IMAD.SHL.U32 R10, R158, 0x2, RZ ;  /* 0x000000029e0a7824 */ /* 0x000fe200078e00ff */
[----:B------:R-:W-:Y:S02]  /*2170*/  UISETP.GT.U32.AND UP0, UPT, UR38, 0x4, UPT ;  /* 0x000000042600788c */ /* 0x000fe4000bf04070 */
[----:B------:R-:W-:Y:S02]  /*2180*/  UIMAD.WIDE.U32 UR4, UR38, -0x33333333, URZ ;  /* 0xcccccccd260478a5 */ /* 0x000fe4000f8e003f */
[----:B------:R-:W-:Y:S01]  /*2190*/  UISETP.LT.U32.AND UP0, UPT, UR44, 0x5, UP0 ;  /* 0x000000052c00788c */ /* 0x000fe20008701070 */
[----:B------:R-:W2:Y:S01]  /*21a0*/  SYNCS.PHASECHK.TRANS64.TRYWAIT P0, [R159+UR42+0x10], R0 ;  /* 0x000010009f0075a7 */ /* 0x000ea2000800016a */
[----:B------:R-:W-:Y:S01]  /*21b0*/  USHF.R.U32.HI UR4, URZ, 0x2, UR5 ;  /* 0x000000023f047899 */ /* 0x000fe20008011605 */
[----:B------:R-:W-:Y:S01]  /*21c0*/  SHF.R.S32.HI R11, RZ, 0x1f, R10 ;  /* 0x0000001fff0b7819 */ /* 0x000fe2000001140a */
[----:B------:R-:W-:-:S02]  /*21d0*/  USEL UR6, URZ, 0x1, !UP0 ;  /* 0x000000013f067887 */ /* 0x000fc4000c000000 */
[----:B------:R-:W-:Y:S02]  /*21e0*/  UIMAD UR38, UR4, -0x5, UR38 ;  /* 0xfffffffb042678a4 */ /* 0x000fe4000f8e0226 */
[----:B------:R-:W-:-:S04]  /*21f0*/  ULOP3.LUT UR39, UR39, UR6, URZ, 0x3c, !UPT ;  /* 0x0000000627277292 */ /* 0x000fc8000f8e3c3f */
[----:B------:R-:W-:Y:S01]  /*2200*/  @UP1 ULOP3.LUT UR39, UR39, 0x1, UR4, 0x78, !UPT ;  /* 0x0000000127271892 */ /* 0x000fe2000f8e7804 */
[----:B-12---:R-:W-:Y:S11]  /*2210*/  @!P0 BRA `(.L_x_35) ;  /* 0x0000007c00188947 */ /* 0x006ff60003800000 */
.L_x_322:
[----:B-1----:R-:W-:Y:S01]  /*2220*/  IMAD.SHL.U32 R0, R19, 0x40, RZ ;  /* 0x0000004013007824 */ /* 0x002fe200078e00ff */
[----:B------:R-:W-:Y:S01]  /*2230*/  ULDC UR6, c[0x0][0x284] ;  /* 0x0000a10000067ab9 */ /* 0x000fe20000000800 */
[----:B------:R-:W-:Y:S01]  /*2240*/  IMAD.SHL.U32 R14, R22, 0x100, RZ ;  /* 0x00000100160e7824 */ /* 0x000fe200078e00ff */
[----:B------:R-:W-:Y:S01]  /*2250*/  SHF.R.S32.HI R20, RZ, 0x1f, R2 ;  /* 0x0000001fff147819 */ /* 0x000fe20000011402 */
[----:B------:R-:W-:Y:S01]  /*2260*/  ULDC.64 UR4, c[0x0][0x5d0] ;  /* 0x0001740000047ab9 */ /* 0x000fe20000000a00 */
[----:B------:R-:W-:Y:S01]  /*2270*/  ISETP.GE.AND P0, PT, R0, UR6, PT ;  /* 0x0000000600007c0c */ /* 0x000fe2000bf06270 */
[----:B------:R-:W-:Y:S01]  /*2280*/  IMAD.WIDE.U32 R4, R2, UR4, R10 ;  /* 0x0000000402047c25 */ /* 0x000fe2000f8e000a */
[----:B------:R-:W-:Y:S02]  /*2290*/  SHF.R.S32.HI R15, RZ, 0x1f, R14 ;  /* 0x0000001fff0f7819 */ /* 0x000fe4000001140e */
[----:B------:R-:W-:Y:S01]  /*22a0*/  ISETP.GE.OR P0, PT, R14, R7, P0 ;  /* 0x000000070e00720c */ /* 0x000fe20000706670 */
[----:B------:R-:W-:Y:S01]  /*22b0*/  IMAD R3, R20, UR4, RZ ;  /* 0x0000000414037c24 */ /* 0x000fe2000f8e02ff */
[----:B------:R-:W-:-:S03]  /*22c0*/  IADD3 R4, P1, R14, R4, RZ ;  /* 0x000000040e047210 */ /* 0x000fc60007f3e0ff */
[----:B------:R-:W-:-:S05]  /*22d0*/  IMAD R3, R2, UR5, R3 ;  /* 0x0000000502037c24 */ /* 0x000fca000f8e0203 */
[----:B------:R-:W-:-:S03]  /*22e0*/  IADD3.X R5, R15, R5, R3, P1, !PT ;  /* 0x000000050f057210 */ /* 0x000fc60000ffe403 */
[----:B------:R-:W-:Y:S05]  /*22f0*/  @P0 BRA `(.L_x_36) ;  /* 0x0000006000b00947 */ /* 0x000fea0003800000 */
[----:B0-----:R-:W0:Y:S01]  /*2300*/  LDC.64 R12, c[0x0][0x5c8] ;  /* 0x00017200ff0c7b82 */ /* 0x001e220000000a00 */
[----:B------:R-:W-:Y:S01]  /*2310*/  IMAD.WIDE R8, R19, 0x40, R156 ;  /* 0x0000004013087825 */ /* 0x000fe200078e029c */
[----:B------:R-:W-:Y:S01]  /*2320*/  ULDC.64 UR4, c[0x0][0x5c0] ;  /* 0x0001700000047ab9 */ /* 0x000fe20000000a00 */
[----:B------:R-:W-:Y:S02]  /*2330*/  BSSY B0, `(.L_x_36) ;  /* 0x0000628000007945 */ /* 0x000fe40003800000 */
[----:B------:R-:W-:Y:S02]  /*2340*/  IMAD.IADD R22, R163, 0x1, -R0 ;  /* 0x00000001a3167824 */ /* 0x000fe400078e0a00 */
[-C--:B0-----:R-:W-:Y:S02]  /*2350*/  IMAD R3, R9, R12.reuse, RZ ;  /* 0x0000000c09037224 */ /* 0x081fe400078e02ff */
[----:B------:R-:W-:-:S04]  /*2360*/  IMAD.WIDE.U32 R4, R8, R12, R4 ;  /* 0x0000000c08047225 */ /* 0x000fc800078e0004 */
[----:B------:R-:W-:Y:S01]  /*2370*/  IMAD R3, R8, R13, R3 ;  /* 0x0000000d08037224 */ /* 0x000fe200078e0203 */
[----:B------:R-:W-:-:S03]  /*2380*/  IADD3 R4, P0, R4, UR4, RZ ;  /* 0x0000000404047c10 */ /* 0x000fc6000ff1e0ff */
[----:B------:R-:W-:Y:S01]  /*2390*/  IMAD.IADD R3, R5, 0x1, R3 ;  /* 0x0000000105037824 */ /* 0x000fe200078e0203 */
[----:B------:R-:W-:-:S04]  /*23a0*/  LEA R6, P1, R12, R4, 0x3 ;  /* 0x000000040c067211 */ /* 0x000fc800078218ff */
[----:B------:R-:W-:Y:S01]  /*23b0*/  IADD3.X R5, R3, UR5, RZ, P0, !PT ;  /* 0x0000000503057c10 */ /* 0x000fe200087fe4ff */
[----:B------:R-:W-:Y:S01]  /*23c0*/  IMAD R3, R158, -0x2, R7 ;  /* 0xfffffffe9e037824 */ /* 0x000fe200078e0207 */
[----:B-----5:R-:W-:Y:S02]  /*23d0*/  ISETP.NE.AND P0, PT, R152, RZ, PT ;  /* 0x000000ff9800720c */ /* 0x020fe40003f05270 */
[----:B------:R-:W-:Y:S01]  /*23e0*/  LEA.HI.X R7, R12, R5, R13, 0x3, P1 ;  /* 0x000000050c077211 */ /* 0x000fe200008f1c0d */
[----:B------:R-:W-:-:S10]  /*23f0*/  IMAD.IADD R0, R3, 0x1, -R14 ;  /* 0x0000000103007824 */ /* 0x000fd400078e0a0e */
[----:B------:R-:W-:Y:S05]  /*2400*/  @!P0 BRA `(.L_x_37) ;  /* 0x0000004800608947 */ /* 0x000fea0003800000 */
[----:B------:R-:W0:Y:S01]  /*2410*/  LDC.64 R166, c[0x0][0x5b0] ;  /* 0x00016c00ffa67b82 */ /* 0x000e220000000a00 */
[----:B------:R-:W-:Y:S01]  /*2420*/  ULDC.64 UR4, c[0x0][0x5b8] ;  /* 0x00016e0000047ab9 */ /* 0x000fe20000000a00 */
[----:B------:R-:W-:Y:S01]  /*2430*/  ISETP.GE.AND P1, PT, R22, 0x1, PT ;  /* 0x000000011600780c */ /* 0x000fe20003f26270 */
[----:B------:R-:W-:Y:S01]  /*2440*/  IMAD.WIDE.U32 R10, R2, UR4, R10 ;  /* 0x00000004020a7c25 */ /* 0x000fe2000f8e000a */
[----:B------:R-:W-:Y:S02]  /*2450*/  BSSY B1, `(.L_x_38) ;  /* 0x000000e000017945 */ /* 0x000fe40003800000 */
[----:B------:R-:W-:Y:S01]  /*2460*/  ISETP.LT.OR P5, PT, R0, 0x1, !P1 ;  /* 0x000000010000780c */ /* 0x000fe20004fa1670 */
[----:B------:R-:W-:Y:S01]  /*2470*/  IMAD R3, R20, UR4, RZ ;  /* 0x0000000414037c24 */ /* 0x000fe2000f8e02ff */
[----:B------:R-:W1:Y:S01]  /*2480*/  LDC.64 R12, c[0x0][0x5a8] ;  /* 0x00016a00ff0c7b82 */ /* 0x000e620000000a00 */
[----:B------:R-:W-:Y:S02]  /*2490*/  IADD3 R14, P0, R14, R10, RZ ;  /* 0x0000000a0e0e7210 */ /* 0x000fe40007f1e0ff */
[----:B------:R-:W-:-:S05]  /*24a0*/  IMAD R3, R2, UR5, R3 ;  /* 0x0000000502037c24 */ /* 0x000fca000f8e0203 */
[----:B------:R-:W-:Y:S01]  /*24b0*/  IADD3.X R15, R15, R11, R3, P0, !PT ;  /* 0x0000000b0f0f7210 */ /* 0x000fe200007fe403 */
[-C--:B0-----:R-:W-:Y:S02]  /*24c0*/  IMAD R10, R9, R166.reuse, RZ ;  /* 0x000000a6090a7224 */ /* 0x081fe400078e02ff */
[----:B------:R-:W-:-:S04]  /*24d0*/  IMAD.WIDE.U32 R2, R8, R166, R14 ;  /* 0x000000a608027225 */ /* 0x000fc800078e000e */
[----:B------:R-:W-:Y:S01]  /*24e0*/  IMAD R21, R8, R167, R10 ;  /* 0x000000a708157224 */ /* 0x000fe200078e020a */
[----:B-1----:R-:W-:-:S04]  /*24f0*/  IADD3 R2, P0, R2, R12, RZ ;  /* 0x0000000c02027210 */ /* 0x002fc80007f1e0ff */
[----:B------:R-:W-:Y:S01]  /*2500*/  IADD3.X R3, R13, R3, R21, P0, !PT ;  /* 0x000000030d037210 */ /* 0x000fe200007fe415 */
[----:B------:R-:W-:Y:S08]  /*2510*/  @P5 BRA `(.L_x_39) ;  /* 0x0000000000045947 */ /* 0x000ff00003800000 */
[----:B------:R0:W5:Y:S02]  /*2520*/  LDG.E.U8 R164, desc[UR36][R2.64] ;  /* 0x0000002402a47981 */ /* 0x000164000c1e1100 */
.L_x_39:
[----:B------:R-:W-:Y:S05]  /*2530*/  BSYNC B1 ;  /* 0x0000000000017941 */ /* 0x000fea0003800000 */
.L_x_38:
[----:B-----5:R-:W-:Y:S01]  /*2540*/  LOP3.LUT R9, R164, 0xffff, RZ, 0xc0, !PT ;  /* 0x0000ffffa4097812 */ /* 0x020fe200078ec0ff */
[C---:B------:R-:W-:Y:S01]  /*2550*/  IMAD.SHL.U32 R10, R166.reuse, 0x8, RZ ;  /* 0x00000008a60a7824 */ /* 0x040fe200078e00ff */
[----:B------:R-:W-:Y:S01]  /*2560*/  SHF.L.U64.HI R11, R166, 0x3, R167 ;  /* 0x00000003a60b7819 */ /* 0x000fe200000102a7 */
[----:B------:R-:W-:Y:S01]  /*2570*/  BSSY B1, `(.L_x_40) ;  /* 0x000000e000017945 */ /* 0x000fe20003800000 */
[----:B------:R-:W-:Y:S02]  /*2580*/  PRMT R19, R9, 0x8880, RZ ;  /* 0x0000888009137816 */ /* 0x000fe400000000ff */
[----:B------:R-:W-:Y:S01]  /*2590*/  ISETP.LT.OR P2, PT, R0, 0x2, !P1 ;  /* 0x000000020000780c */ /* 0x000fe20004f41670 */
[----:B------:R-:W-:Y:S01]  /*25a0*/  IMAD.WIDE.U32 R8, R8, R166, R10 ;  /* 0x000000a608087225 */ /* 0x000fe200078e000a */
[----:B------:R-:W-:-:S03]  /*25b0*/  ISETP.GE.AND P0, PT, R22, 0x9, PT ;  /* 0x000000091600780c */ /* 0x000fc60003f06270 */
[----:B------:R-:W-:Y:S01]  /*25c0*/  IMAD R10, R19, R152, RZ ;  /* 0x00000098130a7224 */ /* 0x000fe200078e02ff */
[----:B------:R-:W-:Y:S01]  /*25d0*/  IADD3 R8, P3, P4, R14, R12, R8 ;  /* 0x0000000c0e087210 */ /* 0x000fe20007c7e008 */
[----:B------:R-:W-:Y:S02]  /*25e0*/  IMAD.IADD R12, R21, 0x1, R9 ;  /* 0x00000001150c7824 */ /* 0x000fe400078e0209 */
[----:B------:R-:W-:-:S05]  /*25f0*/  @!P5 IMAD R11, R24, R153, R10 ;  /* 0x00000099180bd224 */ /* 0x000fca00078e020a */
[----:B------:R1:W-:Y:S01]  /*2600*/  @!P5 STG.E.U8 desc[UR36][R4.64], R11 ;  /* 0x0000000b0400d986 */ /* 0x0003e2000c101124 */
[----:B------:R-:W-:Y:S05]  /*2610*/  @P2 BRA `(.L_x_41) ;  /* 0x00000000000c2947 */ /* 0x000fea0003800000 */
[----:B------:R-:W1:Y:S02]  /*2620*/  LDG.E.U8 R164, desc[UR36][R2.64+0x1] ;  /* 0x0000012402a47981 */ /* 0x000e64000c1e1100 */
[----:B-1----:R-:W-:-:S05]  /*2630*/  PRMT R11, R164, 0x8880, RZ ;  /* 0x00008880a40b7816 */ /* 0x002fca00000000ff */
[----:B------:R-:W-:-:S07]  /*2640*/  IMAD R10, R11, R152, RZ ;  /* 0x000000980b0a7224 */ /* 0x000fce00078e02ff */
.L_x_41:
[----:B------:R-:W-:Y:S05]  /*2650*/  BSYNC B1 ;  /* 0x0000000000017941 */ /* 0x000fea0003800000 */
.L_x_40:
[C---:B------:R-:W-:Y:S01]  /*2660*/  ISETP.LT.OR P5, PT, R0.reuse, 0x1, !P0 ;  /* 0x000000010000780c */ /* 0x040fe200047a1670 */
[----:B------:R-:W-:Y:S01]  /*2670*/  @!P2 IMAD R25, R25, R153, R10 ;  /* 0x000000991919a224 */ /* 0x000fe200078e020a */
[----:B------:R-:W-:Y:S01]  /*2680*/  BSSY B1, `(.L_x_42) ;  /* 0x000000a000017945 */ /* 0x000fe20003800000 */
[----:B------:R-:W-:Y:S02]  /*2690*/  IADD3.X R9, R15, R13, R12, P3, P4 ;  /* 0x0000000d0f097210 */ /* 0x000fe40001fe840c */
[C---:B------:R-:W-:Y:S01]  /*26a0*/  ISETP.LT.OR P3, PT, R0.reuse, 0x2, !P0 ;  /* 0x000000020000780c */ /* 0x040fe20004761670 */
[----:B------:R2:W-:Y:S01]  /*26b0*/  @!P2 STG.E.U8 desc[UR36][R4.64+0x1], R25 ;  /* 0x000001190400a986 */ /* 0x0005e2000c101124 */
[C---:B------:R-:W-:Y:S02]  /*26c0*/  ISETP.LT.OR P4, PT, R0.reuse, 0x9, !P1 ;  /* 0x000000090000780c */ /* 0x040fe40004f81670 */
[----:B------:R-:W-:-:S04]  /*26d0*/  ISETP.LT.OR P2, PT, R0, 0xa, !P1 ;  /* 0x0000000a0000780c */ /* 0x000fc80004f41670 */
[----:B------:R-:W-:Y:S09]  /*26e0*/  @P5 BRA `(.L_x_43) ;  /* 0x00000000000c5947 */ /* 0x000ff20003800000 */
[----:B------:R-:W1:Y:S02]  /*26f0*/  LDG.E.U8 R164, desc[UR36][R8.64] ;  /* 0x0000002408a47981 */ /* 0x000e64000c1e1100 */
[----:B-1----:R-:W-:-:S05]  /*2700*/  PRMT R11, R164, 0x8880, RZ ;  /* 0x00008880a40b7816 */ /* 0x002fca00000000ff */
[----:B------:R-:W-:-:S07]  /*2710*/  IMAD R10, R11, R152, RZ ;  /* 0x000000980b0a7224 */ /* 0x000fce00078e02ff */
.L_x_43:
[----:B------:R-:W-:Y:S05]  /*2720*/  BSYNC B1 ;  /* 0x0000000000017941 */ /* 0x000fea0003800000 */
.L_x_42:
[----:B-1----:R-:W-:Y:S01]  /*2730*/  @!P5 IMAD R11, R26, R153, R10 ;  /* 0x000000991a0bd224 */ /* 0x002fe200078e020a */
[----:B------:R-:W-:Y:S04]  /*2740*/  BSSY B1, `(.L_x_44) ;  /* 0x0000006000017945 */ /* 0x000fe80003800000 */
[----:B------:R1:W-:Y:S01]  /*2750*/  @!P5 STG.E.U8 desc[UR36][R6.64], R11 ;  /* 0x0000000b0600d986 */ /* 0x0003e2000c101124 */
[----:B------:R-:W-:Y:S05]  /*2760*/  @P3 BRA `(.L_x_45) ;  /* 0x00000000000c3947 */ /* 0x000fea0003800000 */
[----:B------:R-:W1:Y:S02]  /*2770*/  LDG.E.U8 R164, desc[UR36][R8.64+0x1] ;  /* 0x0000012408a47981 */ /* 0x000e64000c1e1100 */
[----:B-1----:R-:W-:-:S05]  /*2780*/  PRMT R11, R164, 0x8880, RZ ;  /* 0x00008880a40b7816 */ /* 0x002fca00000000ff */
[----:B------:R-:W-:-:S07]  /*2790*/  IMAD R10, R11, R152, RZ ;  /* 0x000000980b0a7224 */ /* 0x000fce00078e02ff */
.L_x_45:
[----:B------:R-:W-:Y:S05]  /*27a0*/  BSYNC B1 ;  /* 0x0000000000017941 */ /* 0x000fea0003800000 */
.L_x_44:
[----:B------:R-:W-:Y:S01]  /*27b0*/  @!P3 IMAD R27, R27, R153, R10 ;  /* 0x000000991b1bb224 */ /* 0x000fe200078e020a */
[----:B------:R-:W-:Y:S04]  /*27c0*/  BSSY B1, `(.L_x_46) ;  /* 0x0000006000017945 */ /* 0x000fe80003800000 */
[----:B------:R3:W-:Y:S01]  /*27d0*/  @!P3 STG.E.U8 desc[UR36][R6.64+0x1], R27 ;  /* 0x0000011b0600b986 */ /* 0x0007e2000c101124 */
[----:B------:R-:W-:Y:S05]  /*27e0*/  @P4 BRA `(.L_x_47) ;  /* 0x00000000000c4947 */ /* 0x000fea0003800000 */
[----:B------:R-:W1:Y:S02]  /*27f0*/  LDG.E.U8 R164, desc[UR36][R2.64+0x8] ;  /* 0x0000082402a47981 */ /* 0x000e64000c1e1100 */
[----:B-1----:R-:W-:-:S05]  /*2800*/  PRMT R11, R164, 0x8880, RZ ;  /* 0x00008880a40b7816 */ /* 0x002fca00000000ff */
[----:B------:R-:W-:-:S07]  /*2810*/  IMAD R10, R11, R152, RZ ;  /* 0x000000980b0a7224 */ /* 0x000fce00078e02ff */
.L_x_47:
[----:B------:R-:W-:Y:S05]  /*2820*/  BSYNC B1 ;  /* 0x0000000000017941 */ /* 0x000fea0003800000 */
.L_x_46:
[----:B-1----:R-:W-:Y:S01]  /*2830*/  @!P4 IMAD R11, R28, R153, R10 ;  /* 0x000000991c0bc224 */ /* 0x002fe200078e020a */
[----:B------:R-:W-:Y:S04]  /*2840*/  BSSY B1, `(.L_x_48) ;  /* 0x0000006000017945 */ /* 0x000fe80003800000 */
[----:B------:R1:W-:Y:S01]  /*2850*/  @!P4 STG.E.U8 desc[UR36][R4.64+0x8], R11 ;  /* 0x0000080b0400c986 */ /* 0x0003e2000c101124 */
[----:B------:R-:W-:Y:S05]  /*2860*/  @P2 BRA `(.L_x_49) ;  /* 0x00000000000c2947 */ /* 0x000fea0003800000 */
[----:B------:R-:W1:Y:S02]  /*2870*/  LDG.E.U8 R164, desc[UR36][R2.64+0x9] ;  /* 0x0000092402a47981 */ /* 0x000e64000c1e1100 */
[----:B-1----:R-:W-:-:S05]  /*2880*/  PRMT R11, R164, 0x8880, RZ ;  /* 0x00008880a40b7816 */ /* 0x002fca00000000ff */
[----:B------:R-:W-:-:S07]  /*2890*/  IMAD R10, R11, R152, RZ ;  /* 0x000000980b0a7224 */ /* 0x000fce00078e02ff */
.L_x_49:
[----:B------:R-:W-:Y:S05]  /*28a0*/  BSYNC B1 ;  /* 0x0000000000017941 */ /* 0x000fea0003800000 */
.L_x_48:
[C---:B------:R-:W-:Y:S01]  /*28b0*/  ISETP.LT.OR P4, PT, R0.reuse, 0x9, !P0 ;  /* 0x000000090000780c */ /* 0x040fe20004781670 */
[----:B------:R-:W-:Y:S01]  /*28c0*/  @!P2 IMAD R29, R29, R153, R10 ;  /* 0x000000991d1da224 */ /* 0x000fe200078e020a */
[----:B------:R-:W-:Y:S01]  /*28d0*/  BSSY B1, `(.L_x_50) ;  /* 0x0000009000017945 */ /* 0x000fe20003800000 */
[C---:B------:R-:W-:Y:S02]  /*28e0*/  ISETP.LT.OR P3, PT, R0.reuse, 0xa, !P0 ;  /* 0x0000000a0000780c */ /* 0x040fe40004761670 */
[C---:B------:R-:W-:Y:S01]  /*28f0*/  ISETP.LT.OR P5, PT, R0.reuse, 0x11, !P1 ;  /* 0x000000110000780c */ /* 0x040fe20004fa1670 */
[----:B------:R4:W-:Y:S01]  /*2900*/  @!P2 STG.E.U8 desc[UR36][R4.64+0x9], R29 ;  /* 0x0000091d0400a986 */ /* 0x0009e2000c101124 */
[----:B------:R-:W-:-:S06]  /*2910*/  ISETP.LT.OR P2, PT, R0, 0x12, !P1 ;  /* 0x000000120000780c */ /* 0x000fcc0004f41670 */
[----:B------:R-:W-:Y:S07]  /*2920*/  @P4 BRA `(.L_x_51) ;  /* 0x00000000000c4947 */ /* 0x000fee0003800000 */
[----:B------:R-:W1:Y:S02]  /*2930*/  LDG.E.U8 R164, desc[UR36][R8.64+0x8] ;  /* 0x0000082408a47981 */ /* 0x000e64000c1e1100 */
[----:B-1----:R-:W-:-:S05]  /*2940*/  PRMT R11, R164, 0x8880, RZ ;  /* 0x00008880a40b7816 */ /* 0x002fca00000000ff */
[----:B------:R-:W-:-:S07]  /*2950*/  IMAD R10, R11, R152, RZ ;  /* 0x000000980b0a7224 */ /* 0x000fce00078e02ff */
.L_x_51:
[----:B------:R-:W-:Y:S05]  /*2960*/  BSYNC B1 ;  /* 0x0000000000017941 */ /* 0x000fea0003800000 */
.L_x_50:
[----:B-1----:R-:W-:Y:S01]  /*2970*/  @!P4 IMAD R11, R30, R153, R10 ;  /* 0x000000991e0bc224 */ /* 0x002fe200078e020a */
[----:B------:R-:W-:Y:S04]  /*2980*/  BSSY B1, `(.L_x_52) ;  /* 0x0000006000017945 */ /* 0x000fe80003800000 */
[----:B------:R1:W-:Y:S01]  /*2990*/  @!P4 STG.E.U8 desc[UR36][R6.64+0x8], R11 ;  /* 0x0000080b0600c986 */ /* 0x0003e2000c101124 */
[----:B------:R-:W-:Y:S05]  /*29a0*/  @P3 BRA `(.L_x_53) ;  /* 0x00000000000c3947 */ /* 0x000fea0003800000 */
[----:B------:R-:W1:Y:S02]  /*29b0*/  LDG.E.U8 R164, desc[UR36][R8.64+0x9] ;  /* 0x0000092408a47981 */ /* 0x000e64000c1e1100 */
[----:B-1----:R-:W-:-:S05]  /*29c0*/  PRMT R11, R164, 0x8880, RZ ;  /* 0x00008880a40b7816 */ /* 0x002fca00000000ff */
[----:B------:R-:W-:-:S07]  /*29d0*/  IMAD R10, R11, R152, RZ ;  /* 0x000000980b0a7224 */ /* 0x000fce00078e02ff */
.L_x_53:
[----:B------:R-:W-:Y:S05]  /*29e0*/  BSYNC B1 ;  /* 0x0000000000017941 */ /* 0x000fea0003800000 */
.L_x_52:
[----:B------:R-:W-:Y:S01]  /*29f0*/  @!P3 IMAD R31, R31, R153, R10 ;  /* 0x000000991f1fb224 */ /* 0x000fe200078e020a */
[----:B------:R-:W-:Y:S04]  /*2a00*/  BSSY B1, `(.L_x_54) ;  /* 0x0000006000017945 */ /* 0x000fe80003800000 */
[----:B------:R0:W-:Y:S01]  /*2a10*/  @!P3 STG.E.U8 desc[UR36][R6.64+0x9], R31 ;  /* 0x0000091f0600b986 */ /* 0x0001e2000c101124 */
[----:B------:R-:W-:Y:S05]  /*2a20*/  @P5 BRA `(.L_x_55) ;  /* 0x00000000000c5947 */ /* 0x000fea0003800000 */
[----:B------:R-:W1:Y:S02]  /*2a30*/  LDG.E.U8 R164, desc[UR36][R2.64+0x10] ;  /* 0x0000102402a47981 */ /* 0x000e64000c1e1100 */
[----:B-1----:R-:W-:-:S05]  /*2a40*/  PRMT R11, R164, 0x8880, RZ ;  /* 0x00008880a40b7816 */ /* 0x002fca00000000ff */
[----:B------:R-:W-:-:S07]  /*2a50*/  IMAD R10, R11, R152, RZ ;  /* 0x000000980b0a7224 */ /* 0x000fce00078e02ff */
.L_x_55:
[----:B------:R-:W-:Y:S05]  /*2a60*/  BSYNC B1 ;  /* 0x0000000000017941 */ /* 0x000fea0003800000 */
.L_x_54:
[----:B-1----:R-:W-:Y:S01]  /*2a70*/  @!P5 IMAD R11, R32, R153, R10 ;  /* 0x00000099200bd224 */ /* 0x002fe200078e020a */
[----:B------:R-:W-:Y:S04]  /*2a80*/  BSSY B1, `(.L_x_56) ;  /* 0x0000006000017945 */ /* 0x000fe80003800000 */
[----:B------:R1:W-:Y:S01]  /*2a90*/  @!P5 STG.E.U8 desc[UR36][R4.64+0x10], R11 ;  /* 0x0000100b0400d986 */ /* 0x0003e2000c101124 */
[----:B------:R-:W-:Y:S05]  /*2aa0*/  @P2 BRA `(.L_x_57) ;  /* 0x00000000000c2947 */ /* 0x000fea0003800000 */
[----:B------:R-:W1:Y:S02]  /*2ab0*/  LDG.E.U8 R164, desc[UR36][R2.64+0x11] ;  /* 0x0000112402a47981 */ /* 0x000e64000c1e1100 */
[----:B-1----:R-:W-:-:S05]  /*2ac0*/  PRMT R11, R164, 0x8880, RZ ;  /* 0x00008880a40b7816 */ /* 0x002fca00000000ff */
[----:B------:R-:W-:-:S07]  /*2ad0*/  IMAD R10, R11, R152, RZ ;  /* 0x000000980b0a7224 */ /* 0x000fce00078e02ff */
.L_x_57:
[----:B------:R-:W-:Y:S05]  /*2ae0*/  BSYNC B1 ;  /* 0x0000000000017941 */ /* 0x000fea0003800000 */
.L_x_56:
        /* <DEDUP_REMOVED lines=11> */
.L_x_59:
[----:B------:R-:W-:Y:S05]  /*2ba0*/  BSYNC B1 ;  /* 0x0000000000017941 */ /* 0x000fea0003800000 */
.L_x_58:
[----:B-1----:R-:W-:Y:S01]  /*2bb0*/  @!P4 IMAD R11, R34, R153, R10 ;  /* 0x00000099220bc224 */ /* 0x002fe200078e020a */
[----:B------:R-:W-:Y:S04]  /*2bc0*/  BSSY B1, `(.L_x_60) ;  /* 0x0000006000017945 */ /* 0x000fe80003800000 */
[----:B------:R1:W-:Y:S01]  /*2bd0*/  @!P4 STG.E.U8 desc[UR36][R6.64+0x10], R11 ;  /* 0x0000100b0600c986 */ /* 0x0003e2000c101124 */
[----:B------:R-:W-:Y:S05]  /*2be0*/  @P3 BRA `(.L_x_61) ;  /* 0x00000000000c3947 */ /* 0x000fea0003800000 */
[----:B------:R-:W1:Y:S02]  /*2bf0*/  LDG.E.U8 R164, desc[UR36][R8.64+0x11] ;  /* 0x0000112408a47981 */ /* 0x000e64000c1e1100 */
[----:B-1----:R-:W-:-:S05]  /*2c00*/  PRMT R11, R164, 0x8880, RZ ;  /* 0x00008880a40b7816 */ /* 0x002fca00000000ff */
[----:B------:R-:W-:-:S07]  /*2c10*/  IMAD R10, R11, R152, RZ ;  /* 0x000000980b0a7224 */ /* 0x000fce00078e02ff */
.L_x_61:
[----:B------:R-:W-:Y:S05]  /*2c20*/  BSYNC B1 ;  /* 0x0000000000017941 */ /* 0x000fea0003800000 */
.L_x_60:
[----:B------:R-:W-:Y:S01]  /*2c30*/  @!P3 IMAD R35, R35, R153, R10 ;  /* 0x000000992323b224 */ /* 0x000fe200078e020a */
[----:B------:R-:W-:Y:S04]  /*2c40*/  BSSY B1, `(.L_x_62) ;  /* 0x0000006000017945 */ /* 0x000fe80003800000 */
[----:B------:R0:W-:Y:S01]  /*2c50*/  @!P3 STG.E.U8 desc[UR36][R6.64+0x11], R35 ;  /* 0x000011230600b986 */ /* 0x0001e2000c101124 */
[----:B------:R-:W-:Y:S05]  /*2c60*/  @P5 BRA `(.L_x_63) ;  /* 0x00000000000c5947 */ /* 0x000fea0003800000 */
[----:B------:R-:W1:Y:S02]  /*2c70*/  LDG.E.U8 R164, desc[UR36][R2.64+0x18] ;  /* 0x0000182402a47981 */ /* 0x000e64000c1e1100 */
[----:B-1----:R-:W-:-:S05]  /*2c80*/  PRMT R11, R164, 0x8880, RZ ;  /* 0x00008880a40b7816 */ /* 0x002fca00000000ff */
[----:B------:R-:W-:-:S07]  /*2c90*/  IMAD R10, R11, R152, RZ ;  /* 0x000000980b0a7224 */ /* 0x000fce00078e02ff */
.L_x_63:
[----:B------:R-:W-:Y:S05]  /*2ca0*/  BSYNC B1 ;  /* 0x0000000000017941 */ /* 0x000fea0003800000 */
.L_x_62:
[----:B-1----:R-:W-:Y:S01]  /*2cb0*/  @!P5 IMAD R11, R36, R153, R10 ;  /* 0x00000099240bd224 */ /* 0x002fe200078e020a */
[----:B------:R-:W-:Y:S04]  /*2cc0*/  BSSY B1, `(.L_x_64) ;  /* 0x0000006000017945 */ /* 0x000fe80003800000 */
[----:B------:R1:W-:Y:S01]  /*2cd0*/  @!P5 STG.E.U8 desc[UR36][R4.64+0x18], R11 ;  /* 0x0000180b0400d986 */ /* 0x0003e2000c101124 */
[----:B------:R-:W-:Y:S05]  /*2ce0*/  @P2 BRA `(.L_x_65) ;  /* 0x00000000000c2947 */ /* 0x000fea0003800000 */
[----:B------:R-:W1:Y:S02]  /*2cf0*/  LDG.E.U8 R164, desc[UR36][R2.64+0x19] ;  /* 0x0000192402a47981 */ /* 0x000e64000c1e1100 */
[----:B-1----:R-:W-:-:S05]  /*2d00*/  PRMT R11, R164, 0x8880, RZ ;  /* 0x00008880a40b7816 */ /* 0x002fca00000000ff */
[----:B------:R-:W-:-:S07]  /*2d10*/  IMAD R10, R11, R152, RZ ;  /* 0x000000980b0a7224 */ /* 0x000fce00078e02ff */
.L_x_65:
[----:B------:R-:W-:Y:S05]  /*2d20*/  BSYNC B1 ;  /* 0x0000000000017941 */ /* 0x000fea0003800000 */
.L_x_64:
        /* <DEDUP_REMOVED lines=11> */
.L_x_67:
[----:B------:R-:W-:Y:S05]  /*2de0*/  BSYNC B1 ;  /* 0x0000000000017941 */ /* 0x000fea0003800000 */
.L_x_66:
[----:B-1----:R-:W-:Y:S01]  /*2df0*/  @!P4 IMAD R11, R38, R153, R10 ;  /* 0x00000099260bc224 */ /* 0x002fe200078e020a */
[----:B------:R-:W-:Y:S04]  /*2e00*/  BSSY B1, `(.L_x_68) ;  /* 0x0000006000017945 */ /* 0x000fe80003800000 */
[----:B------:R1:W-:Y:S01]  /*2e10*/  @!P4 STG.E.U8 desc[UR36][R6.64+0x18], R11 ;  /* 0x0000180b0600c986 */ /* 0x0003e2000c101124 */
[----:B------:R-:W-:Y:S05]  /*2e20*/  @P3 BRA `(.L_x_69) ;  /* 0x00000000000c3947 */ /* 0x000fea0003800000 */
[----:B------:R-:W1:Y:S02]  /*2e30*/  LDG.E.U8 R164, desc[UR36][R8.64+0x19] ;  /* 0x0000192408a47981 */ /* 0x000e64000c1e1100 */
[----:B-1----:R-:W-:-:S05]  /*2e40*/  PRMT R11, R164, 0x8880, RZ ;  /* 0x00008880a40b7816 */ /* 0x002fca00000000ff */
[----:B------:R-:W-:-:S07]  /*2e50*/  IMAD R10, R11, R152, RZ ;  /* 0x000000980b0a7224 */ /* 0x000fce00078e02ff */
.L_x_69:
[----:B------:R-:W-:Y:S05]  /*2e60*/  BSYNC B1 ;  /* 0x0000000000017941 */ /* 0x000fea0003800000 */
.L_x_68:
[----:B------:R-:W-:Y:S01]  /*2e70*/  @!P3 IMAD R39, R39, R153, R10 ;  /* 0x000000992727b224 */ /* 0x000fe200078e020a */
[----:B------:R-:W-:Y:S04]  /*2e80*/  BSSY B1, `(.L_x_70) ;  /* 0x0000006000017945 */ /* 0x000fe80003800000 */
[----:B------:R0:W-:Y:S01]  /*2e90*/  @!P3 STG.E.U8 desc[UR36][R6.64+0x19], R39 ;  /* 0x000019270600b986 */ /* 0x0001e2000c101124 */
[----:B------:R-:W-:Y:S05]  /*2ea0*/  @P5 BRA `(.L_x_71) ;  /* 0x00000000000c5947 */ /* 0x000fea0003800000 */
[----:B------:R-:W1:Y:S02]  /*2eb0*/  LDG.E.U8 R164, desc[UR36][R2.64+0x20] ;  /* 0x0000202402a47981 */ /* 0x000e64000c1e1100 */
[----:B-1----:R-:W-:-:S05]  /*2ec0*/  PRMT R11, R164, 0x8880, RZ ;  /* 0x00008880a40b7816 */ /* 0x002fca00000000ff */
[----:B------:R-:W-:-:S07]  /*2ed0*/  IMAD R10, R11, R152, RZ ;  /* 0x000000980b0a7224 */ /* 0x000fce00078e02ff */
.L_x_71:
[----:B------:R-:W-:Y:S05]  /*2ee0*/  BSYNC B1 ;  /* 0x0000000000017941 */ /* 0x000fea0003800000 */
.L_x_70:
[----:B-1----:R-:W-:Y:S01]  /*2ef0*/  @!P5 IMAD R11, R40, R153, R10 ;  /* 0x00000099280bd224 */ /* 0x002fe200078e020a */
[----:B------:R-:W-:Y:S04]  /*2f00*/  BSSY B1, `(.L_x_72) ;  /* 0x0000006000017945 */ /* 0x000fe80003800000 */
[----:B------:R1:W-:Y:S01]  /*2f10*/  @!P5 STG.E.U8 desc[UR36][R4.64+0x20], R11 ;  /* 0x0000200b0400d986 */ /* 0x0003e2000c101124 */
[----:B------:R-:W-:Y:S05]  /*2f20*/  @P2 BRA `(.L_x_73) ;  /* 0x00000000000c2947 */ /* 0x000fea0003800000 */
[----:B------:R-:W1:Y:S02]  /*2f30*/  LDG.E.U8 R164, desc[UR36][R2.64+0x21] ;  /* 0x0000212402a47981 */ /* 0x000e64000c1e1100 */
[----:B-1----:R-:W-:-:S05]  /*2f40*/  PRMT R11, R164, 0x8880, RZ ;  /* 0x00008880a40b7816 */ /* 0x002fca00000000ff */
[----:B------:R-:W-:-:S07]  /*2f50*/  IMAD R10, R11, R152, RZ ;  /* 0x000000980b0a7224 */ /* 0x000fce00078e02ff */
.L_x_73:
[----:B------:R-:W-:Y:S05]  /*2f60*/  BSYNC B1 ;  /* 0x0000000000017941 */ /* 0x000fea0003800000 */
.L_x_72:
        /* <DEDUP_REMOVED lines=11> */
.L_x_75:
[----:B------:R-:W-:Y:S05]  /*3020*/  BSYNC B1 ;  /* 0x0000000000017941 */ /* 0x000fea0003800000 */
.L_x_74:
[----:B-1----:R-:W-:Y:S01]  /*3030*/  @!P4 IMAD R11, R42, R153, R10 ;  /* 0x000000992a0bc224 */ /* 0x002fe200078e020a */
[----:B------:R-:W-:Y:S04]  /*3040*/  BSSY B1, `(.L_x_76) ;  /* 0x0000006000017945 */ /* 0x000fe80003800000 */
[----:B------:R1:W-:Y:S01]  /*3050*/  @!P4 STG.E.U8 desc[UR36][R6.64+0x20], R11 ;  /* 0x0000200b0600c986 */ /* 0x0003e2000c101124 */
[----:B------:R-:W-:Y:S05]  /*3060*/  @P3 BRA `(.L_x_77) ;  /* 0x00000000000c3947 */ /* 0x000fea0003800000 */
[----:B------:R-:W1:Y:S02]  /*3070*/  LDG.E.U8 R164, desc[UR36][R8.64+0x21] ;  /* 0x0000212408a47981 */ /* 0x000e64000c1e1100 */
[----:B-1----:R-:W-:-:S05]  /*3080*/  PRMT R11, R164, 0x8880, RZ ;  /* 0x00008880a40b7816 */ /* 0x002fca00000000ff */
[----:B------:R-:W-:-:S07]  /*3090*/  IMAD R10, R11, R152, RZ ;  /* 0x000000980b0a7224 */ /* 0x000fce00078e02ff */
.L_x_77:
[----:B------:R-:W-:Y:S05]  /*30a0*/  BSYNC B1 ;  /* 0x0000000000017941 */ /* 0x000fea0003800000 */
.L_x_76:
[----:B------:R-:W-:Y:S01]  /*30b0*/  @!P3 IMAD R43, R43, R153, R10 ;  /* 0x000000992b2bb224 */ /* 0x000fe200078e020a */
[----:B------:R-:W-:Y:S04]  /*30c0*/  BSSY B1, `(.L_x_78) ;  /* 0x0000006000017945 */ /* 0x000fe80003800000 */
[----:B------:R0:W-:Y:S01]  /*30d0*/  @!P3 STG.E.U8 desc[UR36][R6.64+0x21], R43 ;  /* 0x0000212b0600b986 */ /* 0x0001e2000c101124 */
[----:B------:R-:W-:Y:S05]  /*30e0*/  @P5 BRA `(.L_x_79) ;  /* 0x00000000000c5947 */ /* 0x000fea0003800000 */
[----:B------:R-:W1:Y:S02]  /*30f0*/  LDG.E.U8 R164, desc[UR36][R2.64+0x28] ;  /* 0x0000282402a47981 */ /* 0x000e64000c1e1100 */
[----:B-1----:R-:W-:-:S05]  /*3100*/  PRMT R11, R164, 0x8880, RZ ;  /* 0x00008880a40b7816 */ /* 0x002fca00000000ff */
[----:B------:R-:W-:-:S07]  /*3110*/  IMAD R10, R11, R152, RZ ;  /* 0x000000980b0a7224 */ /* 0x000fce00078e02ff */
.L_x_79:
[----:B------:R-:W-:Y:S05]  /*3120*/  BSYNC B1 ;  /* 0x0000000000017941 */ /* 0x000fea0003800000 */
.L_x_78:
[----:B-1----:R-:W-:Y:S01]  /*3130*/  @!P5 IMAD R11, R44, R153, R10 ;  /* 0x000000992c0bd224 */ /* 0x002fe200078e020a */
[----:B------:R-:W-:Y:S04]  /*3140*/  BSSY B1, `(.L_x_80) ;  /* 0x0000006000017945 */ /* 0x000fe80003800000 */
[----:B------:R1:W-:Y:S01]  /*3150*/  @!P5 STG.E.U8 desc[UR36][R4.64+0x28], R11 ;  /* 0x0000280b0400d986 */ /* 0x0003e2000c101124 */
[----:B------:R-:W-:Y:S05]  /*3160*/  @P2 BRA `(.L_x_81) ;  /* 0x00000000000c2947 */ /* 0x000fea0003800000 */
[----:B------:R-:W1:Y:S02]  /*3170*/  LDG.E.U8 R164, desc[UR36][R2.64+0x29] ;  /* 0x0000292402a47981 */ /* 0x000e64000c1e1100 */
[----:B-1----:R-:W-:-:S05]  /*3180*/  PRMT R11, R164, 0x8880, RZ ;  /* 0x00008880a40b7816 */ /* 0x002fca00000000ff */
[----:B------:R-:W-:-:S07]  /*3190*/  IMAD R10, R11, R152, RZ ;  /* 0x000000980b0a7224 */ /* 0x000fce00078e02ff */
.L_x_81:
[----:B------:R-:W-:Y:S05]  /*31a0*/  BSYNC B1 ;  /* 0x0000000000017941 */ /* 0x000fea0003800000 */
.L_x_80:
        /* <DEDUP_REMOVED lines=11> */
.L_x_83:
[----:B------:R-:W-:Y:S05]  /*3260*/  BSYNC B1 ;  /* 0x0000000000017941 */ /* 0x000fea0003800000 */
.L_x_82:
[----:B-1----:R-:W-:Y:S01]  /*3270*/  @!P4 IMAD R11, R46, R153, R10 ;  /* 0x000000992e0bc224 */ /* 0x002fe200078e020a */
[----:B------:R-:W-:Y:S04]  /*3280*/  BSSY B1, `(.L_x_84) ;  /* 0x0000006000017945 */ /* 0x000fe80003800000 */
[----:B------:R1:W-:Y:S01]  /*3290*/  @!P4 STG.E.U8 desc[UR36][R6.64+0x28], R11 ;  /* 0x0000280b0600c986 */ /* 0x0003e2000c101124 */
[----:B------:R-:W-:Y:S05]  /*32a0*/  @P3 BRA `(.L_x_85) ;  /* 0x00000000000c3947 */ /* 0x000fea0003800000 */
[----:B------:R-:W1:Y:S02]  /*32b0*/  LDG.E.U8 R164, desc[UR36][R8.64+0x29] ;  /* 0x0000292408a47981 */ /* 0x000e64000c1e1100 */
[----:B-1----:R-:W-:-:S05]  /*32c0*/  PRMT R11, R164, 0x8880, RZ ;  /* 0x00008880a40b7816 */ /* 0x002fca00000000ff */
[----:B------:R-:W-:-:S07]  /*32d0*/  IMAD R10, R11, R152, RZ ;  /* 0x000000980b0a7224 */ /* 0x000fce00078e02ff */
.L_x_85:
[----:B------:R-:W-:Y:S05]  /*32e0*/  BSYNC B1 ;  /* 0x0000000000017941 */ /* 0x000fea0003800000 */
.L_x_84:
[----:B------:R-:W-:Y:S01]  /*32f0*/  @!P3 IMAD R47, R47, R153, R10 ;  /* 0x000000992f2fb224 */ /* 0x000fe200078e020a */
[----:B------:R-:W-:Y:S04]  /*3300*/  BSSY B1, `(.L_x_86) ;  /* 0x0000006000017945 */ /* 0x000fe80003800000 */
[----:B------:R0:W-:Y:S01]  /*3310*/  @!P3 STG.E.U8 desc[UR36][R6.64+0x29], R47 ;  /* 0x0000292f0600b986 */ /* 0x0001e2000c101124 */
[----:B------:R-:W-:Y:S05]  /*3320*/  @P5 BRA `(.L_x_87) ;  /* 0x00000000000c5947 */ /* 0x000fea0003800000 */
[----:B------:R-:W1:Y:S02]  /*3330*/  LDG.E.U8 R164, desc[UR36][R2.64+0x30] ;  /* 0x0000302402a47981 */ /* 0x000e64000c1e1100 */
[----:B-1----:R-:W-:-:S05]  /*3340*/  PRMT R11, R164, 0x8880, RZ ;  /* 0x00008880a40b7816 */ /* 0x002fca00000000ff */
[----:B------:R-:W-:-:S07]  /*3350*/  IMAD R10, R11, R152, RZ ;  /* 0x000000980b0a7224 */ /* 0x000fce00078e02ff */
.L_x_87:
[----:B------:R-:W-:Y:S05]  /*3360*/  BSYNC B1 ;  /* 0x0000000000017941 */ /* 0x000fea0003800000 */
.L_x_86:
[----:B-1----:R-:W-:Y:S01]  /*3370*/  @!P5 IMAD R11, R48, R153, R10 ;  /* 0x00000099300bd224 */ /* 0x002fe200078e020a */
[----:B------:R-:W-:Y:S04]  /*3380*/  BSSY B1, `(.L_x_88) ;  /* 0x0000006000017945 */ /* 0x000fe80003800000 */
[----:B------:R1:W-:Y:S01]  /*3390*/  @!P5 STG.E.U8 desc[UR36][R4.64+0x30], R11 ;  /* 0x0000300b0400d986 */ /* 0x0003e2000c101124 */
[----:B------:R-:W-:Y:S05]  /*33a0*/  @P2 BRA `(.L_x_89) ;  /* 0x00000000000c2947 */ /* 0x000fea0003800000 */
[----:B------:R-:W1:Y:S02]  /*33b0*/  LDG.E.U8 R164, desc[UR36][R2.64+0x31] ;  /* 0x0000312402a47981 */ /* 0x000e64000c1e1100 */
[----:B-1----:R-:W-:-:S05]  /*33c0*/  PRMT R11, R164, 0x8880, RZ ;  /* 0x00008880a40b7816 */ /* 0x002fca00000000ff */
[----:B------:R-:W-:-:S07]  /*33d0*/  IMAD R10, R11, R152, RZ ;  /* 0x000000980b0a7224 */ /* 0x000fce00078e02ff */
.L_x_89:
[----:B------:R-:W-:Y:S05]  /*33e0*/  BSYNC B1 ;  /* 0x0000000000017941 */ /* 0x000fea0003800000 */
.L_x_88:
        /* <DEDUP_REMOVED lines=11> */
.L_x_91:
[----:B------:R-:W-:Y:S05]  /*34a0*/  BSYNC B1 ;  /* 0x0000000000017941 */ /* 0x000fea0003800000 */
.L_x_90:
[----:B-1----:R-:W-:Y:S01]  /*34b0*/  @!P4 IMAD R11, R50, R153, R10 ;  /* 0x00000099320bc224 */ /* 0x002fe200078e020a */
[----:B------:R-:W-:Y:S04]  /*34c0*/  BSSY B1, `(.L_x_92) ;  /* 0x0000006000017945 */ /* 0x000fe80003800000 */
[----:B------:R1:W-:Y:S01]  /*34d0*/  @!P4 STG.E.U8 desc[UR36][R6.64+0x30], R11 ;  /* 0x0000300b0600c986 */ /* 0x0003e2000c101124 */
[----:B------:R-:W-:Y:S05]  /*34e0*/  @P3 BRA `(.L_x_93) ;  /* 0x00000000000c3947 */ /* 0x000fea0003800000 */
[----:B------:R-:W1:Y:S02]  /*34f0*/  LDG.E.U8 R164, desc[UR36][R8.64+0x31] ;  /* 0x0000312408a47981 */ /* 0x000e64000c1e1100 */
[----:B-1----:R-:W-:-:S05]  /*3500*/  PRMT R11, R164, 0x8880, RZ ;  /* 0x00008880a40b7816 */ /* 0x002fca00000000ff */
[----:B------:R-:W-:-:S07]  /*3510*/  IMAD R10, R11, R152, RZ ;  /* 0x000000980b0a7224 */ /* 0x000fce00078e02ff */
.L_x_93:
[----:B------:R-:W-:Y:S05]  /*3520*/  BSYNC B1 ;  /* 0x0000000000017941 */ /* 0x000fea0003800000 */
.L_x_92:
[----:B------:R-:W-:Y:S01]  /*3530*/  @!P3 IMAD R51, R51, R153, R10 ;  /* 0x000000993333b224 */ /* 0x000fe200078e020a */
[----:B------:R-:W-:Y:S04]  /*3540*/  BSSY B1, `(.L_x_94) ;  /* 0x0000006000017945 */ /* 0x000fe80003800000 */
[----:B------:R0:W-:Y:S01]  /*3550*/  @!P3 STG.E.U8 desc[UR36][R6.64+0x31], R51 ;  /* 0x000031330600b986 */ /* 0x0001e2000c101124 */
[----:B------:R-:W-:Y:S05]  /*3560*/  @P5 BRA `(.L_x_95) ;  /* 0x00000000000c5947 */ /* 0x000fea0003800000 */
[----:B------:R-:W1:Y:S02]  /*3570*/  LDG.E.U8 R164, desc[UR36][R2.64+0x38] ;  /* 0x0000382402a47981 */ /* 0x000e64000c1e1100 */
[----:B-1----:R-:W-:-:S05]  /*3580*/  PRMT R11, R164, 0x8880, RZ ;  /* 0x00008880a40b7816 */ /* 0x002fca00000000ff */
[----:B------:R-:W-:-:S07]  /*3590*/  IMAD R10, R11, R152, RZ ;  /* 0x000000980b0a7224 */ /* 0x000fce00078e02ff */
.L_x_95:
[----:B------:R-:W-:Y:S05]  /*35a0*/  BSYNC B1 ;  /* 0x0000000000017941 */ /* 0x000fea0003800000 */
.L_x_94:
[----:B-1----:R-:W-:Y:S01]  /*35b0*/  @!P5 IMAD R11, R52, R153, R10 ;  /* 0x00000099340bd224 */ /* 0x002fe200078e020a */
[----:B------:R-:W-:Y:S04]  /*35c0*/  BSSY B1, `(.L_x_96) ;  /* 0x0000006000017945 */ /* 0x000fe80003800000 */
[----:B------:R1:W-:Y:S01]  /*35d0*/  @!P5 STG.E.U8 desc[UR36][R4.64+0x38], R11 ;  /* 0x0000380b0400d986 */ /* 0x0003e2000c101124 */
[----:B------:R-:W-:Y:S05]  /*35e0*/  @P2 BRA `(.L_x_97) ;  /* 0x00000000000c2947 */ /* 0x000fea0003800000 */
[----:B------:R-:W1:Y:S02]  /*35f0*/  LDG.E.U8 R164, desc[UR36][R2.64+0x39] ;  /* 0x0000392402a47981 */ /* 0x000e64000c1e1100 */
[----:B-1----:R-:W-:-:S05]  /*3600*/  PRMT R11, R164, 0x8880, RZ ;  /* 0x00008880a40b7816 */ /* 0x002fca00000000ff */
[----:B------:R-:W-:-:S07]  /*3610*/  IMAD R10, R11, R152, RZ ;  /* 0x000000980b0a7224 */ /* 0x000fce00078e02ff */
.L_x_97:
[----:B------:R-:W-:Y:S05]  /*3620*/  BSYNC B1 ;  /* 0x0000000000017941 */ /* 0x000fea0003800000 */
.L_x_96:
        /* <DEDUP_REMOVED lines=11> */
.L_x_99:
[----:B------:R-:W-:Y:S05]  /*36e0*/  BSYNC B1 ;  /* 0x0000000000017941 */ /* 0x000fea0003800000 */
.L_x_98:
[----:B-1----:R-:W-:Y:S01]  /*36f0*/  @!P4 IMAD R11, R54, R153, R10 ;  /* 0x00000099360bc224 */ /* 0x002fe200078e020a */
[----:B------:R-:W-:Y:S04]  /*3700*/  BSSY B1, `(.L_x_100) ;  /* 0x0000006000017945 */ /* 0x000fe80003800000 */
[----:B------:R1:W-:Y:S01]  /*3710*/  @!P4 STG.E.U8 desc[UR36][R6.64+0x38], R11 ;  /* 0x0000380b0600c986 */ /* 0x0003e2000c101124 */
[----:B------:R-:W-:Y:S05]  /*3720*/  @P3 BRA `(.L_x_101) ;  /* 0x00000000000c3947 */ /* 0x000fea0003800000 */
[----:B------:R-:W1:Y:S02]  /*3730*/  LDG.E.U8 R164, desc[UR36][R8.64+0x39] ;  /* 0x0000392408a47981 */ /* 0x000e64000c1e1100 */
[----:B-1----:R-:W-:-:S05]  /*3740*/  PRMT R11, R164, 0x8880, RZ ;  /* 0x00008880a40b7816 */ /* 0x002fca00000000ff */
[----:B------:R-:W-:-:S07]  /*3750*/  IMAD R10, R11, R152, RZ ;  /* 0x000000980b0a7224 */ /* 0x000fce00078e02ff */
.L_x_101:
[----:B------:R-:W-:Y:S05]  /*3760*/  BSYNC B1 ;  /* 0x0000000000017941 */ /* 0x000fea0003800000 */
.L_x_100:
[----:B------:R-:W-:Y:S01]  /*3770*/  @!P3 IMAD R55, R55, R153, R10 ;  /* 0x000000993737b224 */ /* 0x000fe200078e020a */
[----:B------:R-:W-:Y:S04]  /*3780*/  BSSY B1, `(.L_x_102) ;  /* 0x0000006000017945 */ /* 0x000fe80003800000 */
[----:B------:R0:W-:Y:S01]  /*3790*/  @!P3 STG.E.U8 desc[UR36][R6.64+0x39], R55 ;  /* 0x000039370600b986 */ /* 0x0001e2000c101124 */
[----:B------:R-:W-:Y:S05]  /*37a0*/  @P5 BRA `(.L_x_103) ;  /* 0x00000000000c5947 */ /* 0x000fea0003800000 */
[----:B------:R-:W1:Y:S02]  /*37b0*/  LDG.E.U8 R164, desc[UR36][R2.64+0x40] ;  /* 0x0000402402a47981 */ /* 0x000e64000c1e1100 */
[----:B-1----:R-:W-:-:S05]  /*37c0*/  PRMT R11, R164, 0x8880, RZ ;  /* 0x00008880a40b7816 */ /* 0x002fca00000000ff */
[----:B------:R-:W-:-:S07]  /*37d0*/  IMAD R10, R11, R152, RZ ;  /* 0x000000980b0a7224 */ /* 0x000fce00078e02ff */
.L_x_103:
[----:B------:R-:W-:Y:S05]  /*37e0*/  BSYNC B1 ;  /* 0x0000000000017941 */ /* 0x000fea0003800000 */
.L_x_102:
[----:B-1----:R-:W-:Y:S01]  /*37f0*/  @!P5 IMAD R11, R56, R153, R10 ;  /* 0x00000099380bd224 */ /* 0x002fe200078e020a */
[----:B------:R-:W-:Y:S04]  /*3800*/  BSSY B1, `(.L_x_104) ;  /* 0x0000006000017945 */ /* 0x000fe80003800000 */
[----:B------:R1:W-:Y:S01]  /*3810*/  @!P5 STG.E.U8 desc[UR36][R4.64+0x40], R11 ;  /* 0x0000400b0400d986 */ /* 0x0003e2000c101124 */
[----:B------:R-:W-:Y:S05]  /*3820*/  @P2 BRA `(.L_x_105) ;  /* 0x00000000000c2947 */ /* 0x000fea0003800000 */
[----:B------:R-:W1:Y:S02]  /*3830*/  LDG.E.U8 R164, desc[UR36][R2.64+0x41] ;  /* 0x0000412402a47981 */ /* 0x000e64000c1e1100 */
[----:B-1----:R-:W-:-:S05]  /*3840*/  PRMT R11, R164, 0x8880, RZ ;  /* 0x00008880a40b7816 */ /* 0x002fca00000000ff */
[----:B------:R-:W-:-:S07]  /*3850*/  IMAD R10, R11, R152, RZ ;  /* 0x000000980b0a7224 */ /* 0x000fce00078e02ff */
.L_x_105:
[----:B------:R-:W-:Y:S05]  /*3860*/  BSYNC B1 ;  /* 0x0000000000017941 */ /* 0x000fea0003800000 */
.L_x_104:
        /* <DEDUP_REMOVED lines=11> */
.L_x_107:
[----:B------:R-:W-:Y:S05]  /*3920*/  BSYNC B1 ;  /* 0x0000000000017941 */ /* 0x000fea0003800000 */
.L_x_106:
[----:B-1----:R-:W-:Y:S01]  /*3930*/  @!P4 IMAD R11, R58, R153, R10 ;  /* 0x000000993a0bc224 */ /* 0x002fe200078e020a */
[----:B------:R-:W-:Y:S04]  /*3940*/  BSSY B1, `(.L_x_108) ;  /* 0x0000006000017945 */ /* 0x000fe80003800000 */
[----:B------:R1:W-:Y:S01]  /*3950*/  @!P4 STG.E.U8 desc[UR36][R6.64+0x40], R11 ;  /* 0x0000400b0600c986 */ /* 0x0003e2000c101124 */
[----:B------:R-:W-:Y:S05]  /*3960*/  @P3 BRA `(.L_x_109) ;  /* 0x00000000000c3947 */ /* 0x000fea0003800000 */
[----:B------:R-:W1:Y:S02]  /*3970*/  LDG.E.U8 R164, desc[UR36][R8.64+0x41] ;  /* 0x0000412408a47981 */ /* 0x000e64000c1e1100 */
[----:B-1----:R-:W-:-:S05]  /*3980*/  PRMT R11, R164, 0x8880, RZ ;  /* 0x00008880a40b7816 */ /* 0x002fca00000000ff */
[----:B------:R-:W-:-:S07]  /*3990*/  IMAD R10, R11, R152, RZ ;  /* 0x000000980b0a7224 */ /* 0x000fce00078e02ff */
.L_x_109:
[----:B------:R-:W-:Y:S05]  /*39a0*/  BSYNC B1 ;  /* 0x0000000000017941 */ /* 0x000fea0003800000 */
.L_x_108:
[----:B------:R-:W-:Y:S01]  /*39b0*/  @!P3 IMAD R59, R59, R153, R10 ;  /* 0x000000993b3bb224 */ /* 0x000fe200078e020a */
[----:B------:R-:W-:Y:S04]  /*39c0*/  BSSY B1, `(.L_x_110) ;  /* 0x0000006000017945 */ /* 0x000fe80003800000 */
[----:B------:R0:W-:Y:S01]  /*39d0*/  @!P3 STG.E.U8 desc[UR36][R6.64+0x41], R59 ;  /* 0x0000413b0600b986 */ /* 0x0001e2000c101124 */
[----:B------:R-:W-:Y:S05]  /*39e0*/  @P5 BRA `(.L_x_111) ;  /* 0x00000000000c5947 */ /* 0x000fea0003800000 */
[----:B------:R-:W1:Y:S02]  /*39f0*/  LDG.E.U8 R164, desc[UR36][R2.64+0x48] ;  /* 0x0000482402a47981 */ /* 0x000e64000c1e1100 */
[----:B-1----:R-:W-:-:S05]  /*3a00*/  PRMT R11, R164, 0x8880, RZ ;  /* 0x00008880a40b7816 */ /* 0x002fca00000000ff */
[----:B------:R-:W-:-:S07]  /*3a10*/  IMAD R10, R11, R152, RZ ;  /* 0x000000980b0a7224 */ /* 0x000fce00078e02ff */
.L_x_111:
[----:B------:R-:W-:Y:S05]  /*3a20*/  BSYNC B1 ;  /* 0x0000000000017941 */ /* 0x000fea0003800000 */
.L_x_110:
[----:B-1----:R-:W-:Y:S01]  /*3a30*/  @!P5 IMAD R11, R60, R153, R10 ;  /* 0x000000993c0bd224 */ /* 0x002fe200078e020a */
[----:B------:R-:W-:Y:S04]  /*3a40*/  BSSY B1, `(.L_x_112) ;  /* 0x0000006000017945 */ /* 0x000fe80003800000 */
[----:B------:R1:W-:Y:S01]  /*3a50*/  @!P5 STG.E.U8 desc[UR36][R4.64+0x48], R11 ;  /* 0x0000480b0400d986 */ /* 0x0003e2000c101124 */
[----:B------:R-:W-:Y:S05]  /*3a60*/  @P2 BRA `(.L_x_113) ;  /* 0x00000000000c2947 */ /* 0x000fea0003800000 */
[----:B------:R-:W1:Y:S02]  /*3a70*/  LDG.E.U8 R164, desc[UR36][R2.64+0x49] ;  /* 0x0000492402a47981 */ /* 0x000e64000c1e1100 */
[----:B-1----:R-:W-:-:S05]  /*3a80*/  PRMT R11, R164, 0x8880, RZ ;  /* 0x00008880a40b7816 */ /* 0x002fca00000000ff */
[----:B------:R-:W-:-:S07]  /*3a90*/  IMAD R10, R11, R152, RZ ;  /* 0x000000980b0a7224 */ /* 0x000fce00078e02ff */
.L_x_113:
[----:B------:R-:W-:Y:S05]  /*3aa0*/  BSYNC B1 ;  /* 0x0000000000017941 */ /* 0x000fea0003800000 */
.L_x_112:
        /* <DEDUP_REMOVED lines=11> */
.L_x_115:
[----:B------:R-:W-:Y:S05]  /*3b60*/  BSYNC B1 ;  /* 0x0000000000017941 */ /* 0x000fea0003800000 */
.L_x_114:
[----:B-1----:R-:W-:Y:S01]  /*3b70*/  @!P4 IMAD R11, R62, R153, R10 ;  /* 0x000000993e0bc224 */ /* 0x002fe200078e020a */
[----:B------:R-:W-:Y:S04]  /*3b80*/  BSSY B1, `(.L_x_116) ;  /* 0x0000006000017945 */ /* 0x000fe80003800000 */
[----:B------:R1:W-:Y:S01]  /*3b90*/  @!P4 STG.E.U8 desc[UR36][R6.64+0x48], R11 ;  /* 0x0000480b0600c986 */ /* 0x0003e2000c101124 */
[----:B------:R-:W-:Y:S05]  /*3ba0*/  @P3 BRA `(.L_x_117) ;  /* 0x00000000000c3947 */ /* 0x000fea0003800000 */
[----:B------:R-:W1:Y:S02]  /*3bb0*/  LDG.E.U8 R164, desc[UR36][R8.64+0x49] ;  /* 0x0000492408a47981 */ /* 0x000e64000c1e1100 */
[----:B-1----:R-:W-:-:S05]  /*3bc0*/  PRMT R11, R164, 0x8880, RZ ;  /* 0x00008880a40b7816 */ /* 0x002fca00000000ff */
[----:B------:R-:W-:-:S07]  /*3bd0*/  IMAD R10, R11, R152, RZ ;  /* 0x000000980b0a7224 */ /* 0x000fce00078e02ff */
.L_x_117:
[----:B------:R-:W-:Y:S05]  /*3be0*/  BSYNC B1 ;  /* 0x0000000000017941 */ /* 0x000fea0003800000 */
.L_x_116:
[----:B------:R-:W-:Y:S01]  /*3bf0*/  @!P3 IMAD R63, R63, R153, R10 ;  /* 0x000000993f3fb224 */ /* 0x000fe200078e020a */
[----:B------:R-:W-:Y:S04]  /*3c00*/  BSSY B1, `(.L_x_118) ;  /* 0x0000006000017945 */ /* 0x000fe80003800000 */
[----:B------:R0:W-:Y:S01]  /*3c10*/  @!P3 STG.E.U8 desc[UR36][R6.64+0x49], R63 ;  /* 0x0000493f0600b986 */ /* 0x0001e2000c101124 */
[----:B------:R-:W-:Y:S05]  /*3c20*/  @P5 BRA `(.L_x_119) ;  /* 0x00000000000c5947 */ /* 0x000fea0003800000 */
[----:B------:R-:W1:Y:S02]  /*3c30*/  LDG.E.U8 R164, desc[UR36][R2.64+0x50] ;  /* 0x0000502402a47981 */ /* 0x000e64000c1e1100 */
[----:B-1----:R-:W-:-:S05]  /*3c40*/  PRMT R11, R164, 0x8880, RZ ;  /* 0x00008880a40b7816 */ /* 0x002fca00000000ff */
[----:B------:R-:W-:-:S07]  /*3c50*/  IMAD R10, R11, R152, RZ ;  /* 0x000000980b0a7224 */ /* 0x000fce00078e02ff */
.L_x_119:
[----:B------:R-:W-:Y:S05]  /*3c60*/  BSYNC B1 ;  /* 0x0000000000017941 */ /* 0x000fea0003800000 */
.L_x_118:
[----:B-1----:R-:W-:Y:S01]  /*3c70*/  @!P5 IMAD R11, R64, R153, R10 ;  /* 0x00000099400bd224 */ /* 0x002fe200078e020a */
[----:B------:R-:W-:Y:S04]  /*3c80*/  BSSY B1, `(.L_x_120) ;  /* 0x0000006000017945 */ /* 0x000fe80003800000 */
[----:B------:R1:W-:Y:S01]  /*3c90*/  @!P5 STG.E.U8 desc[UR36][R4.64+0x50], R11 ;  /* 0x0000500b0400d986 */ /* 0x0003e2000c101124 */
[----:B------:R-:W-:Y:S05]  /*3ca0*/  @P2 BRA `(.L_x_121) ;  /* 0x00000000000c2947 */ /* 0x000fea0003800000 */
[----:B------:R-:W1:Y:S02]  /*3cb0*/  LDG.E.U8 R164, desc[UR36][R2.64+0x51] ;  /* 0x0000512402a47981 */ /* 0x000e64000c1e1100 */
[----:B-1----:R-:W-:-:S05]  /*3cc0*/  PRMT R11, R164, 0x8880, RZ ;  /* 0x00008880a40b7816 */ /* 0x002fca00000000ff */
[----:B------:R-:W-:-:S07]  /*3cd0*/  IMAD R10, R11, R152, RZ ;  /* 0x000000980b0a7224 */ /* 0x000fce00078e02ff */
.L_x_121:
[----:B------:R-:W-:Y:S05]  /*3ce0*/  BSYNC B1 ;  /* 0x0000000000017941 */ /* 0x000fea0003800000 */
.L_x_120:
        /* <DEDUP_REMOVED lines=11> */
.L_x_123:
[----:B------:R-:W-:Y:S05]  /*3da0*/  BSYNC B1 ;  /* 0x0000000000017941 */ /* 0x000fea0003800000 */
.L_x_122:
[----:B-1----:R-:W-:Y:S01]  /*3db0*/  @!P4 IMAD R11, R66, R153, R10 ;  /* 0x00000099420bc224 */ /* 0x002fe200078e020a */
[----:B------:R-:W-:Y:S04]  /*3dc0*/  BSSY B1, `(.L_x_124) ;  /* 0x0000006000017945 */ /* 0x000fe80003800000 */
[----:B------:R1:W-:Y:S01]  /*3dd0*/  @!P4 STG.E.U8 desc[UR36][R6.64+0x50], R11 ;  /* 0x0000500b0600c986 */ /* 0x0003e2000c101124 */
[----:B------:R-:W-:Y:S05]  /*3de0*/  @P3 BRA `(.L_x_125) ;  /* 0x00000000000c3947 */ /* 0x000fea0003800000 */
[----:B------:R-:W1:Y:S02]  /*3df0*/  LDG.E.U8 R164, desc[UR36][R8.64+0x51] ;  /* 0x0000512408a47981 */ /* 0x000e64000c1e1100 */
[----:B-1----:R-:W-:-:S05]  /*3e00*/  PRMT R11, R164, 0x8880, RZ ;  /* 0x00008880a40b7816 */ /* 0x002fca00000000ff */
[----:B------:R-:W-:-:S07]  /*3e10*/  IMAD R10, R11, R152, RZ ;  /* 0x000000980b0a7224 */ /* 0x000fce00078e02ff */
.L_x_125:
[----:B------:R-:W-:Y:S05]  /*3e20*/  BSYNC B1 ;  /* 0x0000000000017941 */ /* 0x000fea0003800000 */
.L_x_124:
[----:B------:R-:W-:Y:S01]  /*3e30*/  @!P3 IMAD R67, R67, R153, R10 ;  /* 0x000000994343b224 */ /* 0x000fe200078e020a */
[----:B------:R-:W-:Y:S04]  /*3e40*/  BSSY B1, `(.L_x_126) ;  /* 0x0000006000017945 */ /* 0x000fe80003800000 */
[----:B------:R0:W-:Y:S01]  /*3e50*/  @!P3 STG.E.U8 desc[UR36][R6.64+0x51], R67 ;  /* 0x000051430600b986 */ /* 0x0001e2000c101124 */
[----:B------:R-:W-:Y:S05]  /*3e60*/  @P5 BRA `(.L_x_127) ;  /* 0x00000000000c5947 */ /* 0x000fea0003800000 */
[----:B------:R-:W1:Y:S02]  /*3e70*/  LDG.E.U8 R164, desc[UR36][R2.64+0x58] ;  /* 0x0000582402a47981 */ /* 0x000e64000c1e1100 */
[----:B-1----:R-:W-:-:S05]  /*3e80*/  PRMT R11, R164, 0x8880, RZ ;  /* 0x00008880a40b7816 */ /* 0x002fca00000000ff */
[----:B------:R-:W-:-:S07]  /*3e90*/  IMAD R10, R11, R152, RZ ;  /* 0x000000980b0a7224 */ /* 0x000fce00078e02ff */
.L_x_127:
[----:B------:R-:W-:Y:S05]  /*3ea0*/  BSYNC B1 ;  /* 0x0000000000017941 */ /* 0x000fea0003800000 */
.L_x_126:
[----:B-1----:R-:W-:Y:S01]  /*3eb0*/  @!P5 IMAD R11, R68, R153, R10 ;  /* 0x00000099440bd224 */ /* 0x002fe200078e020a */
[----:B------:R-:W-:Y:S04]  /*3ec0*/  BSSY B1, `(.L_x_128) ;  /* 0x0000006000017945 */ /* 0x000fe80003800000 */
[----:B------:R1:W-:Y:S01]  /*3ed0*/  @!P5 STG.E.U8 desc[UR36][R4.64+0x58], R11 ;  /* 0x0000580b0400d986 */ /* 0x0003e2000c101124 */
[----:B------:R-:W-:Y:S05]  /*3ee0*/  @P2 BRA `(.L_x_129) ;  /* 0x00000000000c2947 */ /* 0x000fea0003800000 */
[----:B------:R-:W1:Y:S02]  /*3ef0*/  LDG.E.U8 R164, desc[UR36][R2.64+0x59] ;  /* 0x0000592402a47981 */ /* 0x000e64000c1e1100 */
[----:B-1----:R-:W-:-:S05]  /*3f00*/  PRMT R11, R164, 0x8880, RZ ;  /* 0x00008880a40b7816 */ /* 0x002fca00000000ff */
[----:B------:R-:W-:-:S07]  /*3f10*/  IMAD R10, R11, R152, RZ ;  /* 0x000000980b0a7224 */ /* 0x000fce00078e02ff */
.L_x_129:
[----:B------:R-:W-:Y:S05]  /*3f20*/  BSYNC B1 ;  /* 0x0000000000017941 */ /* 0x000fea0003800000 */
.L_x_128:
        /* <DEDUP_REMOVED lines=11> */
.L_x_131:
[----:B------:R-:W-:Y:S05]  /*3fe0*/  BSYNC B1 ;  /* 0x0000000000017941 */ /* 0x000fea0003800000 */
.L_x_130:
[----:B-1----:R-:W-:Y:S01]  /*3ff0*/  @!P4 IMAD R11, R70, R153, R10 ;  /* 0x00000099460bc224 */ /* 0x002fe200078e020a */
[----:B------:R-:W-:Y:S04]  /*4000*/  BSSY B1, `(.L_x_132) ;  /* 0x0000006000017945 */ /* 0x000fe80003800000 */
[----:B------:R1:W-:Y:S01]  /*4010*/  @!P4 STG.E.U8 desc[UR36][R6.64+0x58], R11 ;  /* 0x0000580b0600c986 */ /* 0x0003e2000c101124 */
[----:B------:R-:W-:Y:S05]  /*4020*/  @P3 BRA `(.L_x_133) ;  /* 0x00000000000c3947 */ /* 0x000fea0003800000 */
[----:B------:R-:W1:Y:S02]  /*4030*/  LDG.E.U8 R164, desc[UR36][R8.64+0x59] ;  /* 0x0000592408a47981 */ /* 0x000e64000c1e1100 */
[----:B-1----:R-:W-:-:S05]  /*4040*/  PRMT R11, R164, 0x8880, RZ ;  /* 0x00008880a40b7816 */ /* 0x002fca00000000ff */
[----:B------:R-:W-:-:S07]  /*4050*/  IMAD R10, R11, R152, RZ ;  /* 0x000000980b0a7224 */ /* 0x000fce00078e02ff */
.L_x_133:
[----:B------:R-:W-:Y:S05]  /*4060*/  BSYNC B1 ;  /* 0x0000000000017941 */ /* 0x000fea0003800000 */
.L_x_132:
[----:B------:R-:W-:Y:S01]  /*4070*/  @!P3 IMAD R71, R71, R153, R10 ;  /* 0x000000994747b224 */ /* 0x000fe200078e020a */
[----:B------:R-:W-:Y:S04]  /*4080*/  BSSY B1, `(.L_x_134) ;  /* 0x0000006000017945 */ /* 0x000fe80003800000 */
[----:B------:R0:W-:Y:S01]  /*4090*/  @!P3 STG.E.U8 desc[UR36][R6.64+0x59], R71 ;  /* 0x000059470600b986 */ /* 0x0001e2000c101124 */
[----:B------:R-:W-:Y:S05]  /*40a0*/  @P5 BRA `(.L_x_135) ;  /* 0x00000000000c5947 */ /* 0x000fea0003800000 */
[----:B------:R-:W1:Y:S02]  /*40b0*/  LDG.E.U8 R164, desc[UR36][R2.64+0x60] ;  /* 0x0000602402a47981 */ /* 0x000e64000c1e1100 */
[----:B-1----:R-:W-:-:S05]  /*40c0*/  PRMT R11, R164, 0x8880, RZ ;  /* 0x00008880a40b7816 */ /* 0x002fca00000000ff */
[----:B------:R-:W-:-:S07]  /*40d0*/  IMAD R10, R11, R152, RZ ;  /* 0x000000980b0a7224 */ /* 0x000fce00078e02ff */
.L_x_135:
[----:B------:R-:W-:Y:S05]  /*40e0*/  BSYNC B1 ;  /* 0x0000000000017941 */ /* 0x000fea0003800000 */
.L_x_134:
[----:B-1----:R-:W-:Y:S01]  /*40f0*/  @!P5 IMAD R11, R72, R153, R10 ;  /* 0x00000099480bd224 */ /* 0x002fe200078e020a */
[----:B------:R-:W-:Y:S04]  /*4100*/  BSSY B1, `(.L_x_136) ;  /* 0x0000006000017945 */ /* 0x000fe80003800000 */
[----:B------:R1:W-:Y:S01]  /*4110*/  @!P5 STG.E.U8 desc[UR36][R4.64+0x60], R11 ;  /* 0x0000600b0400d986 */ /* 0x0003e2000c101124 */
[----:B------:R-:W-:Y:S05]  /*4120*/  @P2 BRA `(.L_x_137) ;  /* 0x00000000000c2947 */ /* 0x000fea0003800000 */
[----:B------:R-:W1:Y:S02]  /*4130*/  LDG.E.U8 R164, desc[UR36][R2.64+0x61] ;  /* 0x0000612402a47981 */ /* 0x000e64000c1e1100 */
[----:B-1----:R-:W-:-:S05]  /*4140*/  PRMT R11, R164, 0x8880, RZ ;  /* 0x00008880a40b7816 */ /* 0x002fca00000000ff */
[----:B------:R-:W-:-:S07]  /*4150*/  IMAD R10, R11, R152, RZ ;  /* 0x000000980b0a7224 */ /* 0x000fce00078e02ff */
.L_x_137:
[----:B------:R-:W-:Y:S05]  /*4160*/  BSYNC B1 ;  /* 0x0000000000017941 */ /* 0x000fea0003800000 */
.L_x_136:
        /* <DEDUP_REMOVED lines=11> */
.L_x_139:
[----:B------:R-:W-:Y:S05]  /*4220*/  BSYNC B1 ;  /* 0x0000000000017941 */ /* 0x000fea0003800000 */
.L_x_138:
[----:B-1----:R-:W-:Y:S01]  /*4230*/  @!P4 IMAD R11, R74, R153, R10 ;  /* 0x000000994a0bc224 */ /* 0x002fe200078e020a */
[----:B------:R-:W-:Y:S04]  /*4240*/  BSSY B1, `(.L_x_140) ;  /* 0x0000006000017945 */ /* 0x000fe80003800000 */
[----:B------:R1:W-:Y:S01]  /*4250*/  @!P4 STG.E.U8 desc[UR36][R6.64+0x60], R11 ;  /* 0x0000600b0600c986 */ /* 0x0003e2000c101124 */
[----:B------:R-:W-:Y:S05]  /*4260*/  @P3 BRA `(.L_x_141) ;  /* 0x00000000000c3947 */ /* 0x000fea0003800000 */
[----:B------:R-:W1:Y:S02]  /*4270*/  LDG.E.U8 R164, desc[UR36][R8.64+0x61] ;  /* 0x0000612408a47981 */ /* 0x000e64000c1e1100 */
[----:B-1----:R-:W-:-:S05]  /*4280*/  PRMT R11, R164, 0x8880, RZ ;  /* 0x00008880a40b7816 */ /* 0x002fca00000000ff */
[----:B------:R-:W-:-:S07]  /*4290*/  IMAD R10, R11, R152, RZ ;  /* 0x000000980b0a7224 */ /* 0x000fce00078e02ff */
.L_x_141:
[----:B------:R-:W-:Y:S05]  /*42a0*/  BSYNC B1 ;  /* 0x0000000000017941 */ /* 0x000fea0003800000 */
.L_x_140:
[----:B------:R-:W-:Y:S01]  /*42b0*/  @!P3 IMAD R75, R75, R153, R10 ;  /* 0x000000994b4bb224 */ /* 0x000fe200078e020a */
[----:B------:R-:W-:Y:S04]  /*42c0*/  BSSY B1, `(.L_x_142) ;  /* 0x0000006000017945 */ /* 0x000fe80003800000 */
[----:B------:R0:W-:Y:S01]  /*42d0*/  @!P3 STG.E.U8 desc[UR36][R6.64+0x61], R75 ;  /* 0x0000614b0600b986 */ /* 0x0001e2000c101124 */
[----:B------:R-:W-:Y:S05]  /*42e0*/  @P5 BRA `(.L_x_143) ;  /* 0x00000000000c5947 */ /* 0x000fea0003800000 */
[----:B------:R-:W1:Y:S02]  /*42f0*/  LDG.E.U8 R164, desc[UR36][R2.64+0x68] ;  /* 0x0000682402a47981 */ /* 0x000e64000c1e1100 */
[----:B-1----:R-:W-:-:S05]  /*4300*/  PRMT R11, R164, 0x8880, RZ ;  /* 0x00008880a40b7816 */ /* 0x002fca00000000ff */
[----:B------:R-:W-:-:S07]  /*4310*/  IMAD R10, R11, R152, RZ ;  /* 0x000000980b0a7224 */ /* 0x000fce00078e02ff */
.L_x_143:
[----:B------:R-:W-:Y:S05]  /*4320*/  BSYNC B1 ;  /* 0x0000000000017941 */ /* 0x000fea0003800000 */
.L_x_142:
[----:B-1----:R-:W-:Y:S01]  /*4330*/  @!P5 IMAD R11, R76, R153, R10 ;  /* 0x000000994c0bd224 */ /* 0x002fe200078e020a */
[----:B------:R-:W-:Y:S04]  /*4340*/  BSSY B1, `(.L_x_144) ;  /* 0x0000006000017945 */ /* 0x000fe80003800000 */
[----:B------:R1:W-:Y:S01]  /*4350*/  @!P5 STG.E.U8 desc[UR36][R4.64+0x68], R11 ;  /* 0x0000680b0400d986 */ /* 0x0003e2000c101124 */
[----:B------:R-:W-:Y:S05]  /*4360*/  @P2 BRA `(.L_x_145) ;  /* 0x00000000000c2947 */ /* 0x000fea0003800000 */
[----:B------:R-:W1:Y:S02]  /*4370*/  LDG.E.U8 R164, desc[UR36][R2.64+0x69] ;  /* 0x0000692402a47981 */ /* 0x000e64000c1e1100 */
[----:B-1----:R-:W-:-:S05]  /*4380*/  PRMT R11, R164, 0x8880, RZ ;  /* 0x00008880a40b7816 */ /* 0x002fca00000000ff */
[----:B------:R-:W-:-:S07]  /*4390*/  IMAD R10, R11, R152, RZ ;  /* 0x000000980b0a7224 */ /* 0x000fce00078e02ff */
.L_x_145:
[----:B------:R-:W-:Y:S05]  /*43a0*/  BSYNC B1 ;  /* 0x0000000000017941 */ /* 0x000fea0003800000 */
.L_x_144:
        /* <DEDUP_REMOVED lines=11> */
.L_x_147:
[----:B------:R-:W-:Y:S05]  /*4460*/  BSYNC B1 ;  /* 0x0000000000017941 */ /* 0x000fea0003800000 */
.L_x_146:
[----:B-1----:R-:W-:Y:S01]  /*4470*/  @!P4 IMAD R11, R78, R153, R10 ;  /* 0x000000994e0bc224 */ /* 0x002fe200078e020a */
[----:B------:R-:W-:Y:S04]  /*4480*/  BSSY B1, `(.L_x_148) ;  /* 0x0000006000017945 */ /* 0x000fe80003800000 */
[----:B------:R1:W-:Y:S01]  /*4490*/  @!P4 STG.E.U8 desc[UR36][R6.64+0x68], R11 ;  /* 0x0000680b0600c986 */ /* 0x0003e2000c101124 */
[----:B------:R-:W-:Y:S05]  /*44a0*/  @P3 BRA `(.L_x_149) ;  /* 0x00000000000c3947 */ /* 0x000fea0003800000 */
[----:B------:R-:W1:Y:S02]  /*44b0*/  LDG.E.U8 R164, desc[UR36][R8.64+0x69] ;  /* 0x0000692408a47981 */ /* 0x000e64000c1e1100 */
[----:B-1----:R-:W-:-:S05]  /*44c0*/  PRMT R11, R164, 0x8880, RZ ;  /* 0x00008880a40b7816 */ /* 0x002fca00000000ff */
[----:B------:R-:W-:-:S07]  /*44d0*/  IMAD R10, R11, R152, RZ ;  /* 0x000000980b0a7224 */ /* 0x000fce00078e02ff */
.L_x_149:
[----:B------:R-:W-:Y:S05]  /*44e0*/  BSYNC B1 ;  /* 0x0000000000017941 */ /* 0x000fea0003800000 */
.L_x_148:
[----:B------:R-:W-:Y:S01]  /*44f0*/  @!P3 IMAD R79, R79, R153, R10 ;  /* 0x000000994f4fb224 */ /* 0x000fe200078e020a */
[----:B------:R-:W-:Y:S04]  /*4500*/  BSSY B1, `(.L_x_150) ;  /* 0x0000006000017945 */ /* 0x000fe80003800000 */
[----:B------:R0:W-:Y:S01]  /*4510*/  @!P3 STG.E.U8 desc[UR36][R6.64+0x69], R79 ;  /* 0x0000694f0600b986 */ /* 0x0001e2000c101124 */
[----:B------:R-:W-:Y:S05]  /*4520*/  @P5 BRA `(.L_x_151) ;  /* 0x00000000000c5947 */ /* 0x000fea0003800000 */
[----:B------:R-:W1:Y:S02]  /*4530*/  LDG.E.U8 R164, desc[UR36][R2.64+0x70] ;  /* 0x0000702402a47981 */ /* 0x000e64000c1e1100 */
[----:B-1----:R-:W-:-:S05]  /*4540*/  PRMT R11, R164, 0x8880, RZ ;  /* 0x00008880a40b7816 */ /* 0x002fca00000000ff */
[----:B------:R-:W-:-:S07]  /*4550*/  IMAD R10, R11, R152, RZ ;  /* 0x000000980b0a7224 */ /* 0x000fce00078e02ff */
.L_x_151:
[----:B------:R-:W-:Y:S05]  /*4560*/  BSYNC B1 ;  /* 0x0000000000017941 */ /* 0x000fea0003800000 */
.L_x_150:
[----:B-1----:R-:W-:Y:S01]  /*4570*/  @!P5 IMAD R11, R80, R153, R10 ;  /* 0x00000099500bd224 */ /* 0x002fe200078e020a */
[----:B------:R-:W-:Y:S04]  /*4580*/  BSSY B1, `(.L_x_152) ;  /* 0x0000006000017945 */ /* 0x000fe80003800000 */
[----:B------:R1:W-:Y:S01]  /*4590*/  @!P5 STG.E.U8 desc[UR36][R4.64+0x70], R11 ;  /* 0x0000700b0400d986 */ /* 0x0003e2000c101124 */
[----:B------:R-:W-:Y:S05]  /*45a0*/  @P2 BRA `(.L_x_153) ;  /* 0x00000000000c2947 */ /* 0x000fea0003800000 */
[----:B------:R-:W1:Y:S02]  /*45b0*/  LDG.E.U8 R164, desc[UR36][R2.64+0x71] ;  /* 0x0000712402a47981 */ /* 0x000e64000c1e1100 */
[----:B-1----:R-:W-:-:S05]  /*45c0*/  PRMT R11, R164, 0x8880, RZ ;  /* 0x00008880a40b7816 */ /* 0x002fca00000000ff */
[----:B------:R-:W-:-:S07]  /*45d0*/  IMAD R10, R11, R152, RZ ;  /* 0x000000980b0a7224 */ /* 0x000fce00078e02ff */
.L_x_153:
[----:B------:R-:W-:Y:S05]  /*45e0*/  BSYNC B1 ;  /* 0x0000000000017941 */ /* 0x000fea0003800000 */
.L_x_152:
        /* <DEDUP_REMOVED lines=11> */
.L_x_155:
[----:B------:R-:W-:Y:S05]  /*46a0*/  BSYNC B1 ;  /* 0x0000000000017941 */ /* 0x000fea0003800000 */
.L_x_154:
[----:B-1----:R-:W-:Y:S01]  /*46b0*/  @!P4 IMAD R11, R82, R153, R10 ;  /* 0x00000099520bc224 */ /* 0x002fe200078e020a */
[----:B------:R-:W-:Y:S04]  /*46c0*/  BSSY B1, `(.L_x_156) ;  /* 0x0000006000017945 */ /* 0x000fe80003800000 */
[----:B------:R1:W-:Y:S01]  /*46d0*/  @!P4 STG.E.U8 desc[UR36][R6.64+0x70], R11 ;  /* 0x0000700b0600c986 */ /* 0x0003e2000c101124 */
[----:B------:R-:W-:Y:S05]  /*46e0*/  @P3 BRA `(.L_x_157) ;  /* 0x00000000000c3947 */ /* 0x000fea0003800000 */
[----:B------:R-:W1:Y:S02]  /*46f0*/  LDG.E.U8 R164, desc[UR36][R8.64+0x71] ;  /* 0x0000712408a47981 */ /* 0x000e64000c1e1100 */
[----:B-1----:R-:W-:-:S05]  /*4700*/  PRMT R11, R164, 0x8880, RZ ;  /* 0x00008880a40b7816 */ /* 0x002fca00000000ff */
[----:B------:R-:W-:-:S07]  /*4710*/  IMAD R10, R11, R152, RZ ;  /* 0x000000980b0a7224 */ /* 0x000fce00078e02ff */
.L_x_157:
[----:B------:R-:W-:Y:S05]  /*4720*/  BSYNC B1 ;  /* 0x0000000000017941 */ /* 0x000fea0003800000 */
.L_x_156:
[----:B------:R-:W-:Y:S01]  /*4730*/  @!P3 IMAD R83, R83, R153, R10 ;  /* 0x000000995353b224 */ /* 0x000fe200078e020a */
[----:B------:R-:W-:Y:S04]  /*4740*/  BSSY B1, `(.L_x_158) ;  /* 0x0000006000017945 */ /* 0x000fe80003800000 */
[----:B------:R0:W-:Y:S01]  /*4750*/  @!P3 STG.E.U8 desc[UR36][R6.64+0x71], R83 ;  /* 0x000071530600b986 */ /* 0x0001e2000c101124 */
[----:B------:R-:W-:Y:S05]  /*4760*/  @P5 BRA `(.L_x_159) ;  /* 0x00000000000c5947 */ /* 0x000fea0003800000 */
[----:B------:R-:W1:Y:S02]  /*4770*/  LDG.E.U8 R164, desc[UR36][R2.64+0x78] ;  /* 0x0000782402a47981 */ /* 0x000e64000c1e1100 */
[----:B-1----:R-:W-:-:S05]  /*4780*/  PRMT R11, R164, 0x8880, RZ ;  /* 0x00008880a40b7816 */ /* 0x002fca00000000ff */
[----:B------:R-:W-:-:S07]  /*4790*/  IMAD R10, R11, R152, RZ ;  /* 0x000000980b0a7224 */ /* 0x000fce00078e02ff */
.L_x_159:
[----:B------:R-:W-:Y:S05]  /*47a0*/  BSYNC B1 ;  /* 0x0000000000017941 */ /* 0x000fea0003800000 */
.L_x_158:
[----:B-1----:R-:W-:Y:S01]  /*47b0*/  @!P5 IMAD R11, R84, R153, R10 ;  /* 0x00000099540bd224 */ /* 0x002fe200078e020a */
[----:B------:R-:W-:Y:S04]  /*47c0*/  BSSY B1, `(.L_x_160) ;  /* 0x0000006000017945 */ /* 0x000fe80003800000 */
[----:B------:R1:W-:Y:S01]  /*47d0*/  @!P5 STG.E.U8 desc[UR36][R4.64+0x78], R11 ;  /* 0x0000780b0400d986 */ /* 0x0003e2000c101124 */
[----:B------:R-:W-:Y:S05]  /*47e0*/  @P2 BRA `(.L_x_161) ;  /* 0x00000000000c2947 */ /* 0x000fea0003800000 */
[----:B------:R-:W1:Y:S02]  /*47f0*/  LDG.E.U8 R164, desc[UR36][R2.64+0x79] ;  /* 0x0000792402a47981 */ /* 0x000e64000c1e1100 */
[----:B-1----:R-:W-:-:S05]  /*4800*/  PRMT R11, R164, 0x8880, RZ ;  /* 0x00008880a40b7816 */ /* 0x002fca00000000ff */
[----:B------:R-:W-:-:S07]  /*4810*/  IMAD R10, R11, R152, RZ ;  /* 0x000000980b0a7224 */ /* 0x000fce00078e02ff */
.L_x_161:
[----:B------:R-:W-:Y:S05]  /*4820*/  BSYNC B1 ;  /* 0x0000000000017941 */ /* 0x000fea0003800000 */
.L_x_160:
        /* <DEDUP_REMOVED lines=11> */
.L_x_163:
[----:B------:R-:W-:Y:S05]  /*48e0*/  BSYNC B1 ;  /* 0x0000000000017941 */ /* 0x000fea0003800000 */
.L_x_162:
[----:B-1----:R-:W-:Y:S01]  /*48f0*/  @!P4 IMAD R11, R86, R153, R10 ;  /* 0x00000099560bc224 */ /* 0x002fe200078e020a */
[----:B------:R-:W-:Y:S04]  /*4900*/  BSSY B1, `(.L_x_164) ;  /* 0x0000006000017945 */ /* 0x000fe80003800000 */
[----:B------:R1:W-:Y:S01]  /*4910*/  @!P4 STG.E.U8 desc[UR36][R6.64+0x78], R11 ;  /* 0x0000780b0600c986 */ /* 0x0003e2000c101124 */
[----:B------:R-:W-:Y:S05]  /*4920*/  @P3 BRA `(.L_x_165) ;  /* 0x00000000000c3947 */ /* 0x000fea0003800000 */
[----:B------:R-:W1:Y:S02]  /*4930*/  LDG.E.U8 R164, desc[UR36][R8.64+0x79] ;  /* 0x0000792408a47981 */ /* 0x000e64000c1e1100 */
[----:B-1----:R-:W-:-:S05]  /*4940*/  PRMT R11, R164, 0x8880, RZ ;  /* 0x00008880a40b7816 */ /* 0x002fca00000000ff */
[----:B------:R-:W-:-:S07]  /*4950*/  IMAD R10, R11, R152, RZ ;  /* 0x000000980b0a7224 */ /* 0x000fce00078e02ff */
.L_x_165:
[----:B------:R-:W-:Y:S05]  /*4960*/  BSYNC B1 ;  /* 0x0000000000017941 */ /* 0x000fea0003800000 */
.L_x_164:
[----:B------:R-:W-:Y:S01]  /*4970*/  @!P3 IMAD R87, R87, R153, R10 ;  /* 0x000000995757b224 */ /* 0x000fe200078e020a */
[----:B------:R-:W-:Y:S04]  /*4980*/  BSSY B1, `(.L_x_166) ;  /* 0x0000006000017945 */ /* 0x000fe80003800000 */
[----:B------:R0:W-:Y:S01]  /*4990*/  @!P3 STG.E.U8 desc[UR36][R6.64+0x79], R87 ;  /* 0x000079570600b986 */ /* 0x0001e2000c101124 */
[----:B------:R-:W-:Y:S05]  /*49a0*/  @P5 BRA `(.L_x_167) ;  /* 0x00000000000c5947 */ /* 0x000fea0003800000 */
[----:B------:R-:W1:Y:S02]  /*49b0*/  LDG.E.U8 R164, desc[UR36][R2.64+0x80] ;  /* 0x0000802402a47981 */ /* 0x000e64000c1e1100 */
[----:B-1----:R-:W-:-:S05]  /*49c0*/  PRMT R11, R164, 0x8880, RZ ;  /* 0x00008880a40b7816 */ /* 0x002fca00000000ff */
[----:B------:R-:W-:-:S07]  /*49d0*/  IMAD R10, R11, R152, RZ ;  /* 0x000000980b0a7224 */ /* 0x000fce00078e02ff */
.L_x_167:
[----:B------:R-:W-:Y:S05]  /*49e0*/  BSYNC B1 ;  /* 0x0000000000017941 */ /* 0x000fea0003800000 */
.L_x_166:
[----:B-1----:R-:W-:Y:S01]  /*49f0*/  @!P5 IMAD R11, R88, R153, R10 ;  /* 0x00000099580bd224 */ /* 0x002fe200078e020a */
[----:B------:R-:W-:Y:S04]  /*4a00*/  BSSY B1, `(.L_x_168) ;  /* 0x0000006000017945 */ /* 0x000fe80003800000 */
[----:B------:R1:W-:Y:S01]  /*4a10*/  @!P5 STG.E.U8 desc[UR36][R4.64+0x80], R11 ;  /* 0x0000800b0400d986 */ /* 0x0003e2000c101124 */
[----:B------:R-:W-:Y:S05]  /*4a20*/  @P2 BRA `(.L_x_169) ;  /* 0x00000000000c2947 */ /* 0x000fea0003800000 */
[----:B------:R-:W1:Y:S02]  /*4a30*/  LDG.E.U8 R164, desc[UR36][R2.64+0x81] ;  /* 0x0000812402a47981 */ /* 0x000e64000c1e1100 */
[----:B-1----:R-:W-:-:S05]  /*4a40*/  PRMT R11, R164, 0x8880, RZ ;  /* 0x00008880a40b7816 */ /* 0x002fca00000000ff */
[----:B------:R-:W-:-:S07]  /*4a50*/  IMAD R10, R11, R152, RZ ;  /* 0x000000980b0a7224 */ /* 0x000fce00078e02ff */
.L_x_169:
[----:B------:R-:W-:Y:S05]  /*4a60*/  BSYNC B1 ;  /* 0x0000000000017941 */ /* 0x000fea0003800000 */
.L_x_168:
        /* <DEDUP_REMOVED lines=11> */
.L_x_171:
[----:B------:R-:W-:Y:S05]  /*4b20*/  BSYNC B1 ;  /* 0x0000000000017941 */ /* 0x000fea0003800000 */
.L_x_170:
[----:B-1----:R-:W-:Y:S01]  /*4b30*/  @!P4 IMAD R11, R90, R153, R10 ;  /* 0x000000995a0bc224 */ /* 0x002fe200078e020a */
[----:B------:R-:W-:Y:S04]  /*4b40*/  BSSY B1, `(.L_x_172) ;  /* 0x0000006000017945 */ /* 0x000fe80003800000 */
[----:B------:R1:W-:Y:S01]  /*4b50*/  @!P4 STG.E.U8 desc[UR36][R6.64+0x80], R11 ;  /* 0x0000800b0600c986 */ /* 0x0003e2000c101124 */
[----:B------:R-:W-:Y:S05]  /*4b60*/  @P3 BRA `(.L_x_173) ;  /* 0x00000000000c3947 */ /* 0x000fea0003800000 */
[----:B------:R-:W1:Y:S02]  /*4b70*/  LDG.E.U8 R164, desc[UR36][R8.64+0x81] ;  /* 0x0000812408a47981 */ /* 0x000e64000c1e1100 */
[----:B-1----:R-:W-:-:S05]  /*4b80*/  PRMT R11, R164, 0x8880, RZ ;  /* 0x00008880a40b7816 */ /* 0x002fca00000000ff */
[----:B------:R-:W-:-:S07]  /*4b90*/  IMAD R10, R11, R152, RZ ;  /* 0x000000980b0a7224 */ /* 0x000fce00078e02ff */
.L_x_173:
[----:B------:R-:W-:Y:S05]  /*4ba0*/  BSYNC B1 ;  /* 0x0000000000017941 */ /* 0x000fea0003800000 */
.L_x_172:
[----:B------:R-:W-:Y:S01]  /*4bb0*/  @!P3 IMAD R91, R91, R153, R10 ;  /* 0x000000995b5bb224 */ /* 0x000fe200078e020a */
[----:B------:R-:W-:Y:S04]  /*4bc0*/  BSSY B1, `(.L_x_174) ;  /* 0x0000006000017945 */ /* 0x000fe80003800000 */
[----:B------:R0:W-:Y:S01]  /*4bd0*/  @!P3 STG.E.U8 desc[UR36][R6.64+0x81], R91 ;  /* 0x0000815b0600b986 */ /* 0x0001e2000c101124 */
[----:B------:R-:W-:Y:S05]  /*4be0*/  @P5 BRA `(.L_x_175) ;  /* 0x00000000000c5947 */ /* 0x000fea0003800000 */
[----:B------:R-:W1:Y:S02]  /*4bf0*/  LDG.E.U8 R164, desc[UR36][R2.64+0x88] ;  /* 0x0000882402a47981 */ /* 0x000e64000c1e1100 */
[----:B-1----:R-:W-:-:S05]  /*4c00*/  PRMT R11, R164, 0x8880, RZ ;  /* 0x00008880a40b7816 */ /* 0x002fca00000000ff */
[----:B------:R-:W-:-:S07]  /*4c10*/  IMAD R10, R11, R152, RZ ;  /* 0x000000980b0a7224 */ /* 0x000fce00078e02ff */
.L_x_175:
[----:B------:R-:W-:Y:S05]  /*4c20*/  BSYNC B1 ;  /* 0x0000000000017941 */ /* 0x000fea0003800000 */
.L_x_174:
[----:B-1----:R-:W-:Y:S01]  /*4c30*/  @!P5 IMAD R11, R92, R153, R10 ;  /* 0x000000995c0bd224 */ /* 0x002fe200078e020a */
[----:B------:R-:W-:Y:S04]  /*4c40*/  BSSY B1, `(.L_x_176) ;  /* 0x0000006000017945 */ /* 0x000fe80003800000 */
[----:B------:R1:W-:Y:S01]  /*4c50*/  @!P5 STG.E.U8 desc[UR36][R4.64+0x88], R11 ;  /* 0x0000880b0400d986 */ /* 0x0003e2000c101124 */
[----:B------:R-:W-:Y:S05]  /*4c60*/  @P2 BRA `(.L_x_177) ;  /* 0x00000000000c2947 */ /* 0x000fea0003800000 */
[----:B------:R-:W1:Y:S02]  /*4c70*/  LDG.E.U8 R164, desc[UR36][R2.64+0x89] ;  /* 0x0000892402a47981 */ /* 0x000e64000c1e1100 */
[----:B-1----:R-:W-:-:S05]  /*4c80*/  PRMT R11, R164, 0x8880, RZ ;  /* 0x00008880a40b7816 */ /* 0x002fca00000000ff */
[----:B------:R-:W-:-:S07]  /*4c90*/  IMAD R10, R11, R152, RZ ;  /* 0x000000980b0a7224 */ /* 0x000fce00078e02ff */
.L_x_177:
[----:B------:R-:W-:Y:S05]  /*4ca0*/  BSYNC B1 ;  /* 0x0000000000017941 */ /* 0x000fea0003800000 */
.L_x_176:
        /* <DEDUP_REMOVED lines=11> */
.L_x_179:
[----:B------:R-:W-:Y:S05]  /*4d60*/  BSYNC B1 ;  /* 0x0000000000017941 */ /* 0x000fea0003800000 */
.L_x_178:
[----:B-1----:R-:W-:Y:S01]  /*4d70*/  @!P4 IMAD R11, R94, R153, R10 ;  /* 0x000000995e0bc224 */ /* 0x002fe200078e020a */
[----:B------:R-:W-:Y:S04]  /*4d80*/  BSSY B1, `(.L_x_180) ;  /* 0x0000006000017945 */ /* 0x000fe80003800000 */
[----:B------:R1:W-:Y:S01]  /*4d90*/  @!P4 STG.E.U8 desc[UR36][R6.64+0x88], R11 ;  /* 0x0000880b0600c986 */ /* 0x0003e2000c101124 */
[----:B------:R-:W-:Y:S05]  /*4da0*/  @P3 BRA `(.L_x_181) ;  /* 0x00000000000c3947 */ /* 0x000fea0003800000 */
[----:B------:R-:W1:Y:S02]  /*4db0*/  LDG.E.U8 R164, desc[UR36][R8.64+0x89] ;  /* 0x0000892408a47981 */ /* 0x000e64000c1e1100 */
[----:B-1----:R-:W-:-:S05]  /*4dc0*/  PRMT R11, R164, 0x8880, RZ ;  /* 0x00008880a40b7816 */ /* 0x002fca00000000ff */
[----:B------:R-:W-:-:S07]  /*4dd0*/  IMAD R10, R11, R152, RZ ;  /* 0x000000980b0a7224 */ /* 0x000fce00078e02ff */
.L_x_181:
[----:B------:R-:W-:Y:S05]  /*4de0*/  BSYNC B1 ;  /* 0x0000000000017941 */ /* 0x000fea0003800000 */
.L_x_180:
[----:B------:R-:W-:Y:S01]  /*4df0*/  @!P3 IMAD R95, R95, R153, R10 ;  /* 0x000000995f5fb224 */ /* 0x000fe200078e020a */
[----:B------:R-:W-:Y:S04]  /*4e00*/  BSSY B1, `(.L_x_182) ;  /* 0x0000006000017945 */ /* 0x000fe80003800000 */
[----:B------:R0:W-:Y:S01]  /*4e10*/  @!P3 STG.E.U8 desc[UR36][R6.64+0x89], R95 ;  /* 0x0000895f0600b986 */ /* 0x0001e2000c101124 */
[----:B------:R-:W-:Y:S05]  /*4e20*/  @P5 BRA `(.L_x_183) ;  /* 0x00000000000c5947 */ /* 0x000fea0003800000 */
[----:B------:R-:W1:Y:S02]  /*4e30*/  LDG.E.U8 R164, desc[UR36][R2.64+0x90] ;  /* 0x0000902402a47981 */ /* 0x000e64000c1e1100 */
[----:B-1----:R-:W-:-:S05]  /*4e40*/  PRMT R11, R164, 0x8880, RZ ;  /* 0x00008880a40b7816 */ /* 0x002fca00000000ff */
[----:B------:R-:W-:-:S07]  /*4e50*/  IMAD R10, R11, R152, RZ ;  /* 0x000000980b0a7224 */ /* 0x000fce00078e02ff */
.L_x_183:
[----:B------:R-:W-:Y:S05]  /*4e60*/  BSYNC B1 ;  /* 0x0000000000017941 */ /* 0x000fea0003800000 */
.L_x_182:
[----:B-1----:R-:W-:Y:S01]  /*4e70*/  @!P5 IMAD R11, R96, R153, R10 ;  /* 0x00000099600bd224 */ /* 0x002fe200078e020a */
[----:B------:R-:W-:Y:S04]  /*4e80*/  BSSY B1, `(.L_x_184) ;  /* 0x0000006000017945 */ /* 0x000fe80003800000 */
[----:B------:R1:W-:Y:S01]  /*4e90*/  @!P5 STG.E.U8 desc[UR36][R4.64+0x90], R11 ;  /* 0x0000900b0400d986 */ /* 0x0003e2000c101124 */
[----:B------:R-:W-:Y:S05]  /*4ea0*/  @P2 BRA `(.L_x_185) ;  /* 0x00000000000c2947 */ /* 0x000fea0003800000 */
[----:B------:R-:W1:Y:S02]  /*4eb0*/  LDG.E.U8 R164, desc[UR36][R2.64+0x91] ;  /* 0x0000912402a47981 */ /* 0x000e64000c1e1100 */
[----:B-1----:R-:W-:-:S05]  /*4ec0*/  PRMT R11, R164, 0x8880, RZ ;  /* 0x00008880a40b7816 */ /* 0x002fca00000000ff */
[----:B------:R-:W-:-:S07]  /*4ed0*/  IMAD R10, R11, R152, RZ ;  /* 0x000000980b0a7224 */ /* 0x000fce00078e02ff */
.L_x_185:
[----:B------:R-:W-:Y:S05]  /*4ee0*/  BSYNC B1 ;  /* 0x0000000000017941 */ /* 0x000fea0003800000 */
.L_x_184:
        /* <DEDUP_REMOVED lines=11> */
.L_x_187:
[----:B------:R-:W-:Y:S05]  /*4fa0*/  BSYNC B1 ;  /* 0x0000000000017941 */ /* 0x000fea0003800000 */
.L_x_186:
[----:B-1----:R-:W-:Y:S01]  /*4fb0*/  @!P4 IMAD R11, R98, R153, R10 ;  /* 0x00000099620bc224 */ /* 0x002fe200078e020a */
[----:B------:R-:W-:Y:S04]  /*4fc0*/  BSSY B1, `(.L_x_188) ;  /* 0x0000006000017945 */ /* 0x000fe80003800000 */
[----:B------:R1:W-:Y:S01]  /*4fd0*/  @!P4 STG.E.U8 desc[UR36][R6.64+0x90], R11 ;  /* 0x0000900b0600c986 */ /* 0x0003e2000c101124 */
[----:B------:R-:W-:Y:S05]  /*4fe0*/  @P3 BRA `(.L_x_189) ;  /* 0x00000000000c3947 */ /* 0x000fea0003800000 */
[----:B------:R-:W1:Y:S02]  /*4ff0*/  LDG.E.U8 R164, desc[UR36][R8.64+0x91] ;  /* 0x0000912408a47981 */ /* 0x000e64000c1e1100 */
[----:B-1----:R-:W-:-:S05]  /*5000*/  PRMT R11, R164, 0x8880, RZ ;  /* 0x00008880a40b7816 */ /* 0x002fca00000000ff */
[----:B------:R-:W-:-:S07]  /*5010*/  IMAD R10, R11, R152, RZ ;  /* 0x000000980b0a7224 */ /* 0x000fce00078e02ff */
.L_x_189:
[----:B------:R-:W-:Y:S05]  /*5020*/  BSYNC B1 ;  /* 0x0000000000017941 */ /* 0x000fea0003800000 */
.L_x_188:
[----:B------:R-:W-:Y:S01]  /*5030*/  @!P3 IMAD R99, R99, R153, R10 ;  /* 0x000000996363b224 */ /* 0x000fe200078e020a */
[----:B------:R-:W-:Y:S04]  /*5040*/  BSSY B1, `(.L_x_190) ;  /* 0x0000006000017945 */ /* 0x000fe80003800000 */
[----:B------:R0:W-:Y:S01]  /*5050*/  @!P3 STG.E.U8 desc[UR36][R6.64+0x91], R99 ;  /* 0x000091630600b986 */ /* 0x0001e2000c101124 */
[----:B------:R-:W-:Y:S05]  /*5060*/  @P5 BRA `(.L_x_191) ;  /* 0x00000000000c5947 */ /* 0x000fea0003800000 */
[----:B------:R-:W1:Y:S02]  /*5070*/  LDG.E.U8 R164, desc[UR36][R2.64+0x98] ;  /* 0x0000982402a47981 */ /* 0x000e64000c1e1100 */
[----:B-1----:R-:W-:-:S05]  /*5080*/  PRMT R11, R164, 0x8880, RZ ;  /* 0x00008880a40b7816 */ /* 0x002fca00000000ff */
[----:B------:R-:W-:-:S07]  /*5090*/  IMAD R10, R11, R152, RZ ;  /* 0x000000980b0a7224 */ /* 0x000fce00078e02ff */
.L_x_191:
[----:B------:R-:W-:Y:S05]  /*50a0*/  BSYNC B1 ;  /* 0x0000000000017941 */ /* 0x000fea0003800000 */
.L_x_190:
[----:B-1----:R-:W-:Y:S01]  /*50b0*/  @!P5 IMAD R11, R100, R153, R10 ;  /* 0x00000099640bd224 */ /* 0x002fe200078e020a */
[----:B------:R-:W-:Y:S04]  /*50c0*/  BSSY B1, `(.L_x_192) ;  /* 0x0000006000017945 */ /* 0x000fe80003800000 */
[----:B------:R1:W-:Y:S01]  /*50d0*/  @!P5 STG.E.U8 desc[UR36][R4.64+0x98], R11 ;  /* 0x0000980b0400d986 */ /* 0x0003e2000c101124 */
[----:B------:R-:W-:Y:S05]  /*50e0*/  @P2 BRA `(.L_x_193) ;  /* 0x00000000000c2947 */ /* 0x000fea0003800000 */
[----:B------:R-:W1:Y:S02]  /*50f0*/  LDG.E.U8 R164, desc[UR36][R2.64+0x99] ;  /* 0x0000992402a47981 */ /* 0x000e64000c1e1100 */
[----:B-1----:R-:W-:-:S05]  /*5100*/  PRMT R11, R164, 0x8880, RZ ;  /* 0x00008880a40b7816 */ /* 0x002fca00000000ff */
[----:B------:R-:W-:-:S07]  /*5110*/  IMAD R10, R11, R152, RZ ;  /* 0x000000980b0a7224 */ /* 0x000fce00078e02ff */
.L_x_193:
[----:B------:R-:W-:Y:S05]  /*5120*/  BSYNC B1 ;  /* 0x0000000000017941 */ /* 0x000fea0003800000 */
.L_x_192:
        /* <DEDUP_REMOVED lines=11> */
.L_x_195:
[----:B------:R-:W-:Y:S05]  /*51e0*/  BSYNC B1 ;  /* 0x0000000000017941 */ /* 0x000fea0003800000 */
.L_x_194:
[----:B-1----:R-:W-:Y:S01]  /*51f0*/  @!P4 IMAD R11, R102, R153, R10 ;  /* 0x00000099660bc224 */ /* 0x002fe200078e020a */
[----:B------:R-:W-:Y:S04]  /*5200*/  BSSY B1, `(.L_x_196) ;  /* 0x0000006000017945 */ /* 0x000fe80003800000 */
[----:B------:R1:W-:Y:S01]  /*5210*/  @!P4 STG.E.U8 desc[UR36][R6.64+0x98], R11 ;  /* 0x0000980b0600c986 */ /* 0x0003e2000c101124 */
[----:B------:R-:W-:Y:S05]  /*5220*/  @P3 BRA `(.L_x_197) ;  /* 0x00000000000c3947 */ /* 0x000fea0003800000 */
[----:B------:R-:W1:Y:S02]  /*5230*/  LDG.E.U8 R164, desc[UR36][R8.64+0x99] ;  /* 0x0000992408a47981 */ /* 0x000e64000c1e1100 */
[----:B-1----:R-:W-:-:S05]  /*5240*/  PRMT R11, R164, 0x8880, RZ ;  /* 0x00008880a40b7816 */ /* 0x002fca00000000ff */
[----:B------:R-:W-:-:S07]  /*5250*/  IMAD R10, R11, R152, RZ ;  /* 0x000000980b0a7224 */ /* 0x000fce00078e02ff */
.L_x_197:
[----:B------:R-:W-:Y:S05]  /*5260*/  BSYNC B1 ;  /* 0x0000000000017941 */ /* 0x000fea0003800000 */
.L_x_196:
[----:B------:R-:W-:Y:S01]  /*5270*/  @!P3 IMAD R103, R103, R153, R10 ;  /* 0x000000996767b224 */ /* 0x000fe200078e020a */
[----:B------:R-:W-:Y:S04]  /*5280*/  BSSY B1, `(.L_x_198) ;  /* 0x0000006000017945 */ /* 0x000fe80003800000 */
[----:B------:R0:W-:Y:S01]  /*5290*/  @!P3 STG.E.U8 desc[UR36][R6.64+0x99], R103 ;  /* 0x000099670600b986 */ /* 0x0001e2000c101124 */
[----:B------:R-:W-:Y:S05]  /*52a0*/  @P5 BRA `(.L_x_199) ;  /* 0x00000000000c5947 */ /* 0x000fea0003800000 */
[----:B------:R-:W1:Y:S02]  /*52b0*/  LDG.E.U8 R164, desc[UR36][R2.64+0xa0] ;  /* 0x0000a02402a47981 */ /* 0x000e64000c1e1100 */
[----:B-1----:R-:W-:-:S05]  /*52c0*/  PRMT R11, R164, 0x8880, RZ ;  /* 0x00008880a40b7816 */ /* 0x002fca00000000ff */
[----:B------:R-:W-:-:S07]  /*52d0*/  IMAD R10, R11, R152, RZ ;  /* 0x000000980b0a7224 */ /* 0x000fce00078e02ff */
.L_x_199:
[----:B------:R-:W-:Y:S05]  /*52e0*/  BSYNC B1 ;  /* 0x0000000000017941 */ /* 0x000fea0003800000 */
.L_x_198:
[----:B-1----:R-:W-:Y:S01]  /*52f0*/  @!P5 IMAD R11, R104, R153, R10 ;  /* 0x00000099680bd224 */ /* 0x002fe200078e020a */
[----:B------:R-:W-:Y:S04]  /*5300*/  BSSY B1, `(.L_x_200) ;  /* 0x0000006000017945 */ /* 0x000fe80003800000 */
[----:B------:R1:W-:Y:S01]  /*5310*/  @!P5 STG.E.U8 desc[UR36][R4.64+0xa0], R11 ;  /* 0x0000a00b0400d986 */ /* 0x0003e2000c101124 */
[----:B------:R-:W-:Y:S05]  /*5320*/  @P2 BRA `(.L_x_201) ;  /* 0x00000000000c2947 */ /* 0x000fea0003800000 */
[----:B------:R-:W1:Y:S02]  /*5330*/  LDG.E.U8 R164, desc[UR36][R2.64+0xa1] ;  /* 0x0000a12402a47981 */ /* 0x000e64000c1e1100 */
[----:B-1----:R-:W-:-:S05]  /*5340*/  PRMT R11, R164, 0x8880, RZ ;  /* 0x00008880a40b7816 */ /* 0x002fca00000000ff */
[----:B------:R-:W-:-:S07]  /*5350*/  IMAD R10, R11, R152, RZ ;  /* 0x000000980b0a7224 */ /* 0x000fce00078e02ff */
.L_x_201:
[----:B------:R-:W-:Y:S05]  /*5360*/  BSYNC B1 ;  /* 0x0000000000017941 */ /* 0x000fea0003800000 */
.L_x_200:
        /* <DEDUP_REMOVED lines=11> */
.L_x_203:
[----:B------:R-:W-:Y:S05]  /*5420*/  BSYNC B1 ;  /* 0x0000000000017941 */ /* 0x000fea0003800000 */
.L_x_202:
[----:B-1----:R-:W-:Y:S01]  /*5430*/  @!P4 IMAD R11, R106, R153, R10 ;  /* 0x000000996a0bc224 */ /* 0x002fe200078e020a */
[----:B------:R-:W-:Y:S04]  /*5440*/  BSSY B1, `(.L_x_204) ;  /* 0x0000006000017945 */ /* 0x000fe80003800000 */
[----:B------:R1:W-:Y:S01]  /*5450*/  @!P4 STG.E.U8 desc[UR36][R6.64+0xa0], R11 ;  /* 0x0000a00b0600c986 */ /* 0x0003e2000c101124 */
[----:B------:R-:W-:Y:S05]  /*5460*/  @P3 BRA `(.L_x_205) ;  /* 0x00000000000c3947 */ /* 0x000fea0003800000 */
[----:B------:R-:W1:Y:S02]  /*5470*/  LDG.E.U8 R164, desc[UR36][R8.64+0xa1] ;  /* 0x0000a12408a47981 */ /* 0x000e64000c1e1100 */
[----:B-1----:R-:W-:-:S05]  /*5480*/  PRMT R11, R164, 0x8880, RZ ;  /* 0x00008880a40b7816 */ /* 0x002fca00000000ff */
[----:B------:R-:W-:-:S07]  /*5490*/  IMAD R10, R11, R152, RZ ;  /* 0x000000980b0a7224 */ /* 0x000fce00078e02ff */
.L_x_205:
[----:B------:R-:W-:Y:S05]  /*54a0*/  BSYNC B1 ;  /* 0x0000000000017941 */ /* 0x000fea0003800000 */
.L_x_204:
[----:B------:R-:W-:Y:S01]  /*54b0*/  @!P3 IMAD R107, R107, R153, R10 ;  /* 0x000000996b6bb224 */ /* 0x000fe200078e020a */
[----:B------:R-:W-:Y:S04]  /*54c0*/  BSSY B1, `(.L_x_206) ;  /* 0x0000006000017945 */ /* 0x000fe80003800000 */
[----:B------:R0:W-:Y:S01]  /*54d0*/  @!P3 STG.E.U8 desc[UR36][R6.64+0xa1], R107 ;  /* 0x0000a16b0600b986 */ /* 0x0001e2000c101124 */
[----:B------:R-:W-:Y:S05]  /*54e0*/  @P5 BRA `(.L_x_207) ;  /* 0x00000000000c5947 */ /* 0x000fea0003800000 */
[----:B------:R-:W1:Y:S02]  /*54f0*/  LDG.E.U8 R164, desc[UR36][R2.64+0xa8] ;  /* 0x0000a82402a47981 */ /* 0x000e64000c1e1100 */
[----:B-1----:R-:W-:-:S05]  /*5500*/  PRMT R11, R164, 0x8880, RZ ;  /* 0x00008880a40b7816 */ /* 0x002fca00000000ff */
[----:B------:R-:W-:-:S07]  /*5510*/  IMAD R10, R11, R152, RZ ;  /* 0x000000980b0a7224 */ /* 0x000fce00078e02ff */
.L_x_207:
[----:B------:R-:W-:Y:S05]  /*5520*/  BSYNC B1 ;  /* 0x0000000000017941 */ /* 0x000fea0003800000 */
.L_x_206:
[----:B-1----:R-:W-:Y:S01]  /*5530*/  @!P5 IMAD R11, R108, R153, R10 ;  /* 0x000000996c0bd224 */ /* 0x002fe200078e020a */
[----:B------:R-:W-:Y:S04]  /*5540*/  BSSY B1, `(.L_x_208) ;  /* 0x0000006000017945 */ /* 0x000fe80003800000 */
[----:B------:R1:W-:Y:S01]  /*5550*/  @!P5 STG.E.U8 desc[UR36][R4.64+0xa8], R11 ;  /* 0x0000a80b0400d986 */ /* 0x0003e2000c101124 */
[----:B------:R-:W-:Y:S05]  /*5560*/  @P2 BRA `(.L_x_209) ;  /* 0x00000000000c2947 */ /* 0x000fea0003800000 */
[----:B------:R-:W1:Y:S02]  /*5570*/  LDG.E.U8 R164, desc[UR36][R2.64+0xa9] ;  /* 0x0000a92402a47981 */ /* 0x000e64000c1e1100 */
[----:B-1----:R-:W-:-:S05]  /*5580*/  PRMT R11, R164, 0x8880, RZ ;  /* 0x00008880a40b7816 */ /* 0x002fca00000000ff */
[----:B------:R-:W-:-:S07]  /*5590*/  IMAD R10, R11, R152, RZ ;  /* 0x000000980b0a7224 */ /* 0x000fce00078e02ff */
.L_x_209:
[----:B------:R-:W-:Y:S05]  /*55a0*/  BSYNC B1 ;  /* 0x0000000000017941 */ /* 0x000fea0003800000 */
.L_x_208:
        /* <DEDUP_REMOVED lines=11> */
.L_x_211:
[----:B------:R-:W-:Y:S05]  /*5660*/  BSYNC B1 ;  /* 0x0000000000017941 */ /* 0x000fea0003800000 */
.L_x_210:
[----:B-1----:R-:W-:Y:S01]  /*5670*/  @!P4 IMAD R11, R110, R153, R10 ;  /* 0x000000996e0bc224 */ /* 0x002fe200078e020a */
[----:B------:R-:W-:Y:S04]  /*5680*/  BSSY B1, `(.L_x_212) ;  /* 0x0000006000017945 */ /* 0x000fe80003800000 */
[----:B------:R1:W-:Y:S01]  /*5690*/  @!P4 STG.E.U8 desc[UR36][R6.64+0xa8], R11 ;  /* 0x0000a80b0600c986 */ /* 0x0003e2000c101124 */
[----:B------:R-:W-:Y:S05]  /*56a0*/  @P3 BRA `(.L_x_213) ;  /* 0x00000000000c3947 */ /* 0x000fea0003800000 */
[----:B------:R-:W1:Y:S02]  /*56b0*/  LDG.E.U8 R164, desc[UR36][R8.64+0xa9] ;  /* 0x0000a92408a47981 */ /* 0x000e64000c1e1100 */
[----:B-1----:R-:W-:-:S05]  /*56c0*/  PRMT R11, R164, 0x8880, RZ ;  /* 0x00008880a40b7816 */ /* 0x002fca00000000ff */
[----:B------:R-:W-:-:S07]  /*56d0*/  IMAD R10, R11, R152, RZ ;  /* 0x000000980b0a7224 */ /* 0x000fce00078e02ff */
.L_x_213:
[----:B------:R-:W-:Y:S05]  /*56e0*/  BSYNC B1 ;  /* 0x0000000000017941 */ /* 0x000fea0003800000 */
.L_x_212:
[----:B------:R-:W-:Y:S01]  /*56f0*/  @!P3 IMAD R111, R111, R153, R10 ;  /* 0x000000996f6fb224 */ /* 0x000fe200078e020a */
[----:B------:R-:W-:Y:S04]  /*5700*/  BSSY B1, `(.L_x_214) ;  /* 0x0000006000017945 */ /* 0x000fe80003800000 */
[----:B------:R0:W-:Y:S01]  /*5710*/  @!P3 STG.E.U8 desc[UR36][R6.64+0xa9], R111 ;  /* 0x0000a96f0600b986 */ /* 0x0001e2000c101124 */
[----:B------:R-:W-:Y:S05]  /*5720*/  @P5 BRA `(.L_x_215) ;  /* 0x00000000000c5947 */ /* 0x000fea0003800000 */
[----:B------:R-:W1:Y:S02]  /*5730*/  LDG.E.U8 R164, desc[UR36][R2.64+0xb0] ;  /* 0x0000b02402a47981 */ /* 0x000e64000c1e1100 */
[----:B-1----:R-:W-:-:S05]  /*5740*/  PRMT R11, R164, 0x8880, RZ ;  /* 0x00008880a40b7816 */ /* 0x002fca00000000ff */
[----:B------:R-:W-:-:S07]  /*5750*/  IMAD R10, R11, R152, RZ ;  /* 0x000000980b0a7224 */ /* 0x000fce00078e02ff */
.L_x_215:
[----:B------:R-:W-:Y:S05]  /*5760*/  BSYNC B1 ;  /* 0x0000000000017941 */ /* 0x000fea0003800000 */
.L_x_214:
[----:B-1----:R-:W-:Y:S01]  /*5770*/  @!P5 IMAD R11, R112, R153, R10 ;  /* 0x00000099700bd224 */ /* 0x002fe200078e020a */
[----:B------:R-:W-:Y:S04]  /*5780*/  BSSY B1, `(.L_x_216) ;  /* 0x0000006000017945 */ /* 0x000fe80003800000 */
[----:B------:R1:W-:Y:S01]  /*5790*/  @!P5 STG.E.U8 desc[UR36][R4.64+0xb0], R11 ;  /* 0x0000b00b0400d986 */ /* 0x0003e2000c101124 */
[----:B------:R-:W-:Y:S05]  /*57a0*/  @P2 BRA `(.L_x_217) ;  /* 0x00000000000c2947 */ /* 0x000fea0003800000 */
[----:B------:R-:W1:Y:S02]  /*57b0*/  LDG.E.U8 R164, desc[UR36][R2.64+0xb1] ;  /* 0x0000b12402a47981 */ /* 0x000e64000c1e1100 */
[----:B-1----:R-:W-:-:S05]  /*57c0*/  PRMT R11, R164, 0x8880, RZ ;  /* 0x00008880a40b7816 */ /* 0x002fca00000000ff */
[----:B------:R-:W-:-:S07]  /*57d0*/  IMAD R10, R11, R152, RZ ;  /* 0x000000980b0a7224 */ /* 0x000fce00078e02ff */
.L_x_217:
[----:B------:R-:W-:Y:S05]  /*57e0*/  BSYNC B1 ;  /* 0x0000000000017941 */ /* 0x000fea0003800000 */
.L_x_216:
        /* <DEDUP_REMOVED lines=11> */
.L_x_219:
[----:B------:R-:W-:Y:S05]  /*58a0*/  BSYNC B1 ;  /* 0x0000000000017941 */ /* 0x000fea0003800000 */
.L_x_218:
[----:B-1----:R-:W-:Y:S01]  /*58b0*/  @!P4 IMAD R11, R114, R153, R10 ;  /* 0x00000099720bc224 */ /* 0x002fe200078e020a */
[----:B------:R-:W-:Y:S04]  /*58c0*/  BSSY B1, `(.L_x_220) ;  /* 0x0000006000017945 */ /* 0x000fe80003800000 */
[----:B------:R1:W-:Y:S01]  /*58d0*/  @!P4 STG.E.U8 desc[UR36][R6.64+0xb0], R11 ;  /* 0x0000b00b0600c986 */ /* 0x0003e2000c101124 */
[----:B------:R-:W-:Y:S05]  /*58e0*/  @P3 BRA `(.L_x_221) ;  /* 0x00000000000c3947 */ /* 0x000fea0003800000 */
[----:B------:R-:W1:Y:S02]  /*58f0*/  LDG.E.U8 R164, desc[UR36][R8.64+0xb1] ;  /* 0x0000b12408a47981 */ /* 0x000e64000c1e1100 */
[----:B-1----:R-:W-:-:S05]  /*5900*/  PRMT R11, R164, 0x8880, RZ ;  /* 0x00008880a40b7816 */ /* 0x002fca00000000ff */
[----:B------:R-:W-:-:S07]  /*5910*/  IMAD R10, R11, R152, RZ ;  /* 0x000000980b0a7224 */ /* 0x000fce00078e02ff */
.L_x_221:
[----:B------:R-:W-:Y:S05]  /*5920*/  BSYNC B1 ;  /* 0x0000000000017941 */ /* 0x000fea0003800000 */
.L_x_220:
[----:B------:R-:W-:Y:S01]  /*5930*/  @!P3 IMAD R115, R115, R153, R10 ;  /* 0x000000997373b224 */ /* 0x000fe200078e020a */
[----:B------:R-:W-:Y:S04]  /*5940*/  BSSY B1, `(.L_x_222) ;  /* 0x0000006000017945 */ /* 0x000fe80003800000 */
[----:B------:R0:W-:Y:S01]  /*5950*/  @!P3 STG.E.U8 desc[UR36][R6.64+0xb1], R115 ;  /* 0x0000b1730600b986 */ /* 0x0001e2000c101124 */
[----:B------:R-:W-:Y:S05]  /*5960*/  @P5 BRA `(.L_x_223) ;  /* 0x00000000000c5947 */ /* 0x000fea0003800000 */
[----:B------:R-:W1:Y:S02]  /*5970*/  LDG.E.U8 R164, desc[UR36][R2.64+0xb8] ;  /* 0x0000b82402a47981 */ /* 0x000e64000c1e1100 */
[----:B-1----:R-:W-:-:S05]  /*5980*/  PRMT R11, R164, 0x8880, RZ ;  /* 0x00008880a40b7816 */ /* 0x002fca00000000ff */
[----:B------:R-:W-:-:S07]  /*5990*/  IMAD R10, R11, R152, RZ ;  /* 0x000000980b0a7224 */ /* 0x000fce00078e02ff */
.L_x_223:
[----:B------:R-:W-:Y:S05]  /*59a0*/  BSYNC B1 ;  /* 0x0000000000017941 */ /* 0x000fea0003800000 */
.L_x_222:
[----:B-1----:R-:W-:Y:S01]  /*59b0*/  @!P5 IMAD R11, R116, R153, R10 ;  /* 0x00000099740bd224 */ /* 0x002fe200078e020a */
[----:B------:R-:W-:Y:S04]  /*59c0*/  BSSY B1, `(.L_x_224) ;  /* 0x0000006000017945 */ /* 0x000fe80003800000 */
[----:B------:R1:W-:Y:S01]  /*59d0*/  @!P5 STG.E.U8 desc[UR36][R4.64+0xb8], R11 ;  /* 0x0000b80b0400d986 */ /* 0x0003e2000c101124 */
[----:B------:R-:W-:Y:S05]  /*59e0*/  @P2 BRA `(.L_x_225) ;  /* 0x00000000000c2947 */ /* 0x000fea0003800000 */
[----:B------:R-:W1:Y:S02]  /*59f0*/  LDG.E.U8 R164, desc[UR36][R2.64+0xb9] ;  /* 0x0000b92402a47981 */ /* 0x000e64000c1e1100 */
[----:B-1----:R-:W-:-:S05]  /*5a00*/  PRMT R11, R164, 0x8880, RZ ;  /* 0x00008880a40b7816 */ /* 0x002fca00000000ff */
[----:B------:R-:W-:-:S07]  /*5a10*/  IMAD R10, R11, R152, RZ ;  /* 0x000000980b0a7224 */ /* 0x000fce00078e02ff */
.L_x_225:
[----:B------:R-:W-:Y:S05]  /*5a20*/  BSYNC B1 ;  /* 0x0000000000017941 */ /* 0x000fea0003800000 */
.L_x_224:
        /* <DEDUP_REMOVED lines=11> */
.L_x_227:
[----:B------:R-:W-:Y:S05]  /*5ae0*/  BSYNC B1 ;  /* 0x0000000000017941 */ /* 0x000fea0003800000 */
.L_x_226:
[----:B-1----:R-:W-:Y:S01]  /*5af0*/  @!P4 IMAD R11, R118, R153, R10 ;  /* 0x00000099760bc224 */ /* 0x002fe200078e020a */
[----:B------:R-:W-:Y:S04]  /*5b00*/  BSSY B1, `(.L_x_228) ;  /* 0x0000006000017945 */ /* 0x000fe80003800000 */
[----:B------:R1:W-:Y:S01]  /*5b10*/  @!P4 STG.E.U8 desc[UR36][R6.64+0xb8], R11 ;  /* 0x0000b80b0600c986 */ /* 0x0003e2000c101124 */
[----:B------:R-:W-:Y:S05]  /*5b20*/  @P3 BRA `(.L_x_229) ;  /* 0x00000000000c3947 */ /* 0x000fea0003800000 */
[----:B------:R-:W1:Y:S02]  /*5b30*/  LDG.E.U8 R164, desc[UR36][R8.64+0xb9] ;  /* 0x0000b92408a47981 */ /* 0x000e64000c1e1100 */
[----:B-1----:R-:W-:-:S05]  /*5b40*/  PRMT R11, R164, 0x8880, RZ ;  /* 0x00008880a40b7816 */ /* 0x002fca00000000ff */
[----:B------:R-:W-:-:S07]  /*5b50*/  IMAD R10, R11, R152, RZ ;  /* 0x000000980b0a7224 */ /* 0x000fce00078e02ff */
.L_x_229:
[----:B------:R-:W-:Y:S05]  /*5b60*/  BSYNC B1 ;  /* 0x0000000000017941 */ /* 0x000fea0003800000 */
.L_x_228:
[----:B------:R-:W-:Y:S01]  /*5b70*/  @!P3 IMAD R119, R119, R153, R10 ;  /* 0x000000997777b224 */ /* 0x000fe200078e020a */
[----:B------:R-:W-:Y:S04]  /*5b80*/  BSSY B1, `(.L_x_230) ;  /* 0x0000006000017945 */ /* 0x000fe80003800000 */
[----:B------:R0:W-:Y:S01]  /*5b90*/  @!P3 STG.E.U8 desc[UR36][R6.64+0xb9], R119 ;  /* 0x0000b9770600b986 */ /* 0x0001e2000c101124 */
[----:B------:R-:W-:Y:S05]  /*5ba0*/  @P5 BRA `(.L_x_231) ;  /* 0x00000000000c5947 */ /* 0x000fea0003800000 */
[----:B------:R-:W1:Y:S02]  /*5bb0*/  LDG.E.U8 R164, desc[UR36][R2.64+0xc0] ;  /* 0x0000c02402a47981 */ /* 0x000e64000c1e1100 */
[----:B-1----:R-:W-:-:S05]  /*5bc0*/  PRMT R11, R164, 0x8880, RZ ;  /* 0x00008880a40b7816 */ /* 0x002fca00000000ff */
[----:B------:R-:W-:-:S07]  /*5bd0*/  IMAD R10, R11, R152, RZ ;  /* 0x000000980b0a7224 */ /* 0x000fce00078e02ff */
.L_x_231:
[----:B------:R-:W-:Y:S05]  /*5be0*/  BSYNC B1 ;  /* 0x0000000000017941 */ /* 0x000fea0003800000 */
.L_x_230:
[----:B-1----:R-:W-:Y:S01]  /*5bf0*/  @!P5 IMAD R11, R120, R153, R10 ;  /* 0x00000099780bd224 */ /* 0x002fe200078e020a */
[----:B------:R-:W-:Y:S04]  /*5c00*/  BSSY B1, `(.L_x_232) ;  /* 0x0000006000017945 */ /* 0x000fe80003800000 */
[----:B------:R1:W-:Y:S01]  /*5c10*/  @!P5 STG.E.U8 desc[UR36][R4.64+0xc0], R11 ;  /* 0x0000c00b0400d986 */ /* 0x0003e2000c101124 */
[----:B------:R-:W-:Y:S05]  /*5c20*/  @P2 BRA `(.L_x_233) ;  /* 0x00000000000c2947 */ /* 0x000fea0003800000 */
[----:B------:R-:W1:Y:S02]  /*5c30*/  LDG.E.U8 R164, desc[UR36][R2.64+0xc1] ;  /* 0x0000c12402a47981 */ /* 0x000e64000c1e1100 */
[----:B-1----:R-:W-:-:S05]  /*5c40*/  PRMT R11, R164, 0x8880, RZ ;  /* 0x00008880a40b7816 */ /* 0x002fca00000000ff */
[----:B------:R-:W-:-:S07]  /*5c50*/  IMAD R10, R11, R152, RZ ;  /* 0x000000980b0a7224 */ /* 0x000fce00078e02ff */
.L_x_233:
[----:B------:R-:W-:Y:S05]  /*5c60*/  BSYNC B1 ;  /* 0x0000000000017941 */ /* 0x000fea0003800000 */
.L_x_232:
        /* <DEDUP_REMOVED lines=11> */
.L_x_235:
[----:B------:R-:W-:Y:S05]  /*5d20*/  BSYNC B1 ;  /* 0x0000000000017941 */ /* 0x000fea0003800000 */
.L_x_234:
[----:B-1----:R-:W-:Y:S01]  /*5d30*/  @!P4 IMAD R11, R122, R153, R10 ;  /* 0x000000997a0bc224 */ /* 0x002fe200078e020a */
[----:B------:R-:W-:Y:S04]  /*5d40*/  BSSY B1, `(.L_x_236) ;  /* 0x0000006000017945 */ /* 0x000fe80003800000 */
[----:B------:R1:W-:Y:S01]  /*5d50*/  @!P4 STG.E.U8 desc[UR36][R6.64+0xc0], R11 ;  /* 0x0000c00b0600c986 */ /* 0x0003e2000c101124 */
[----:B------:R-:W-:Y:S05]  /*5d60*/  @P3 BRA `(.L_x_237) ;  /* 0x00000000000c3947 */ /* 0x000fea0003800000 */
[----:B------:R-:W1:Y:S02]  /*5d70*/  LDG.E.U8 R164, desc[UR36][R8.64+0xc1] ;  /* 0x0000c12408a47981 */ /* 0x000e64000c1e1100 */
[----:B-1----:R-:W-:-:S05]  /*5d80*/  PRMT R11, R164, 0x8880, RZ ;  /* 0x00008880a40b7816 */ /* 0x002fca00000000ff */
[----:B------:R-:W-:-:S07]  /*5d90*/  IMAD R10, R11, R152, RZ ;  /* 0x000000980b0a7224 */ /* 0x000fce00078e02ff */
.L_x_237:
[----:B------:R-:W-:Y:S05]  /*5da0*/  BSYNC B1 ;  /* 0x0000000000017941 */ /* 0x000fea0003800000 */
.L_x_236:
[----:B------:R-:W-:Y:S01]  /*5db0*/  @!P3 IMAD R123, R123, R153, R10 ;  /* 0x000000997b7bb224 */ /* 0x000fe200078e020a */
[----:B------:R-:W-:Y:S04]  /*5dc0*/  BSSY B1, `(.L_x_238) ;  /* 0x0000006000017945 */ /* 0x000fe80003800000 */
[----:B------:R0:W-:Y:S01]  /*5dd0*/  @!P3 STG.E.U8 desc[UR36][R6.64+0xc1], R123 ;  /* 0x0000c17b0600b986 */ /* 0x0001e2000c101124 */
[----:B------:R-:W-:Y:S05]  /*5de0*/  @P5 BRA `(.L_x_239) ;  /* 0x00000000000c5947 */ /* 0x000fea0003800000 */
[----:B------:R-:W1:Y:S02]  /*5df0*/  LDG.E.U8 R164, desc[UR36][R2.64+0xc8] ;  /* 0x0000c82402a47981 */ /* 0x000e64000c1e1100 */
[----:B-1----:R-:W-:-:S05]  /*5e00*/  PRMT R11, R164, 0x8880, RZ ;  /* 0x00008880a40b7816 */ /* 0x002fca00000000ff */
[----:B------:R-:W-:-:S07]  /*5e10*/  IMAD R10, R11, R152, RZ ;  /* 0x000000980b0a7224 */ /* 0x000fce00078e02ff */
.L_x_239:
[----:B------:R-:W-:Y:S05]  /*5e20*/  BSYNC B1 ;  /* 0x0000000000017941 */ /* 0x000fea0003800000 */
.L_x_238:
[----:B-1----:R-:W-:Y:S01]  /*5e30*/  @!P5 IMAD R11, R124, R153, R10 ;  /* 0x000000997c0bd224 */ /* 0x002fe200078e020a */
[----:B------:R-:W-:Y:S04]  /*5e40*/  BSSY B1, `(.L_x_240) ;  /* 0x0000006000017945 */ /* 0x000fe80003800000 */
[----:B------:R1:W-:Y:S01]  /*5e50*/  @!P5 STG.E.U8 desc[UR36][R4.64+0xc8], R11 ;  /* 0x0000c80b0400d986 */ /* 0x0003e2000c101124 */
[----:B------:R-:W-:Y:S05]  /*5e60*/  @P2 BRA `(.L_x_241) ;  /* 0x00000000000c2947 */ /* 0x000fea0003800000 */
[----:B------:R-:W1:Y:S02]  /*5e70*/  LDG.E.U8 R164, desc[UR36][R2.64+0xc9] ;  /* 0x0000c92402a47981 */ /* 0x000e64000c1e1100 */
[----:B-1----:R-:W-:-:S05]  /*5e80*/  PRMT R11, R164, 0x8880, RZ ;  /* 0x00008880a40b7816 */ /* 0x002fca00000000ff */
[----:B------:R-:W-:-:S07]  /*5e90*/  IMAD R10, R11, R152, RZ ;  /* 0x000000980b0a7224 */ /* 0x000fce00078e02ff */
.L_x_241:
[----:B------:R-:W-:Y:S05]  /*5ea0*/  BSYNC B1 ;  /* 0x0000000000017941 */ /* 0x000fea0003800000 */
.L_x_240:
        /* <DEDUP_REMOVED lines=11> */
.L_x_243:
[----:B------:R-:W-:Y:S05]  /*5f60*/  BSYNC B1 ;  /* 0x0000000000017941 */ /* 0x000fea0003800000 */
.L_x_242:
[----:B-1----:R-:W-:Y:S01]  /*5f70*/  @!P4 IMAD R11, R126, R153, R10 ;  /* 0x000000997e0bc224 */ /* 0x002fe200078e020a */
[----:B------:R-:W-:Y:S04]  /*5f80*/  BSSY B1, `(.L_x_244) ;  /* 0x0000006000017945 */ /* 0x000fe80003800000 */
[----:B------:R1:W-:Y:S01]  /*5f90*/  @!P4 STG.E.U8 desc[UR36][R6.64+0xc8], R11 ;  /* 0x0000c80b0600c986 */ /* 0x0003e2000c101124 */
[----:B------:R-:W-:Y:S05]  /*5fa0*/  @P3 BRA `(.L_x_245) ;  /* 0x00000000000c3947 */ /* 0x000fea0003800000 */
[----:B------:R-:W1:Y:S02]  /*5fb0*/  LDG.E.U8 R164, desc[UR36][R8.64+0xc9] ;  /* 0x0000c92408a47981 */ /* 0x000e64000c1e1100 */
[----:B-1----:R-:W-:-:S05]  /*5fc0*/  PRMT R11, R164, 0x8880, RZ ;  /* 0x00008880a40b7816 */ /* 0x002fca00000000ff */
[----:B------:R-:W-:-:S07]  /*5fd0*/  IMAD R10, R11, R152, RZ ;  /* 0x000000980b0a7224 */ /* 0x000fce00078e02ff */
.L_x_245:
[----:B------:R-:W-:Y:S05]  /*5fe0*/  BSYNC B1 ;  /* 0x0000000000017941 */ /* 0x000fea0003800000 */
.L_x_244:
[----:B------:R-:W-:Y:S01]  /*5ff0*/  @!P3 IMAD R127, R127, R153, R10 ;  /* 0x000000997f7fb224 */ /* 0x000fe200078e020a */
[----:B------:R-:W-:Y:S04]  /*6000*/  BSSY B1, `(.L_x_246) ;  /* 0x0000006000017945 */ /* 0x000fe80003800000 */
[----:B------:R0:W-:Y:S01]  /*6010*/  @!P3 STG.E.U8 desc[UR36][R6.64+0xc9], R127 ;  /* 0x0000c97f0600b986 */ /* 0x0001e2000c101124 */
[----:B------:R-:W-:Y:S05]  /*6020*/  @P5 BRA `(.L_x_247) ;  /* 0x00000000000c5947 */ /* 0x000fea0003800000 */
[----:B------:R-:W1:Y:S02]  /*6030*/  LDG.E.U8 R164, desc[UR36][R2.64+0xd0] ;  /* 0x0000d02402a47981 */ /* 0x000e64000c1e1100 */
[----:B-1----:R-:W-:-:S05]  /*6040*/  PRMT R11, R164, 0x8880, RZ ;  /* 0x00008880a40b7816 */ /* 0x002fca00000000ff */
[----:B------:R-:W-:-:S07]  /*6050*/  IMAD R10, R11, R152, RZ ;  /* 0x000000980b0a7224 */ /* 0x000fce00078e02ff */
.L_x_247:
[----:B------:R-:W-:Y:S05]  /*6060*/  BSYNC B1 ;  /* 0x0000000000017941 */ /* 0x000fea0003800000 */
.L_x_246:
[----:B-1----:R-:W-:Y:S01]  /*6070*/  @!P5 IMAD R11, R128, R153, R10 ;  /* 0x00000099800bd224 */ /* 0x002fe200078e020a */
[----:B------:R-:W-:Y:S04]  /*6080*/  BSSY B1, `(.L_x_248) ;  /* 0x0000006000017945 */ /* 0x000fe80003800000 */
[----:B------:R1:W-:Y:S01]  /*6090*/  @!P5 STG.E.U8 desc[UR36][R4.64+0xd0], R11 ;  /* 0x0000d00b0400d986 */ /* 0x0003e2000c101124 */
[----:B------:R-:W-:Y:S05]  /*60a0*/  @P2 BRA `(.L_x_249) ;  /* 0x00000000000c2947 */ /* 0x000fea0003800000 */
[----:B------:R-:W1:Y:S02]  /*60b0*/  LDG.E.U8 R164, desc[UR36][R2.64+0xd1] ;  /* 0x0000d12402a47981 */ /* 0x000e64000c1e1100 */
[----:B-1----:R-:W-:-:S05]  /*60c0*/  PRMT R11, R164, 0x8880, RZ ;  /* 0x00008880a40b7816 */ /* 0x002fca00000000ff */
[----:B------:R-:W-:-:S07]  /*60d0*/  IMAD R10, R11, R152, RZ ;  /* 0x000000980b0a7224 */ /* 0x000fce00078e02ff */
.L_x_249:
[----:B------:R-:W-:Y:S05]  /*60e0*/  BSYNC B1 ;  /* 0x0000000000017941 */ /* 0x000fea0003800000 */
.L_x_248:
        /* <DEDUP_REMOVED lines=11> */
.L_x_251:
[----:B------:R-:W-:Y:S05]  /*61a0*/  BSYNC B1 ;  /* 0x0000000000017941 */ /* 0x000fea0003800000 */
.L_x_250:
[----:B-1----:R-:W-:Y:S01]  /*61b0*/  @!P4 IMAD R11, R130, R153, R10 ;  /* 0x00000099820bc224 */ /* 0x002fe200078e020a */
[----:B------:R-:W-:Y:S04]  /*61c0*/  BSSY B1, `(.L_x_252) ;  /* 0x0000006000017945 */ /* 0x000fe80003800000 */
[----:B------:R1:W-:Y:S01]  /*61d0*/  @!P4 STG.E.U8 desc[UR36][R6.64+0xd0], R11 ;  /* 0x0000d00b0600c986 */ /* 0x0003e2000c101124 */
[----:B------:R-:W-:Y:S05]  /*61e0*/  @P3 BRA `(.L_x_253) ;  /* 0x00000000000c3947 */ /* 0x000fea0003800000 */
[----:B------:R-:W1:Y:S02]  /*61f0*/  LDG.E.U8 R164, desc[UR36][R8.64+0xd1] ;  /* 0x0000d12408a47981 */ /* 0x000e64000c1e1100 */
[----:B-1----:R-:W-:-:S05]  /*6200*/  PRMT R11, R164, 0x8880, RZ ;  /* 0x00008880a40b7816 */ /* 0x002fca00000000ff */
[----:B------:R-:W-:-:S07]  /*6210*/  IMAD R10, R11, R152, RZ ;  /* 0x000000980b0a7224 */ /* 0x000fce00078e02ff */
.L_x_253:
[----:B------:R-:W-:Y:S05]  /*6220*/  BSYNC B1 ;  /* 0x0000000000017941 */ /* 0x000fea0003800000 */
.L_x_252:
[----:B------:R-:W-:Y:S01]  /*6230*/  @!P3 IMAD R131, R131, R153, R10 ;  /* 0x000000998383b224 */ /* 0x000fe200078e020a */
[----:B------:R-:W-:Y:S04]  /*6240*/  BSSY B1, `(.L_x_254) ;  /* 0x0000006000017945 */ /* 0x000fe80003800000 */
[----:B------:R0:W-:Y:S01]  /*6250*/  @!P3 STG.E.U8 desc[UR36][R6.64+0xd1], R131 ;  /* 0x0000d1830600b986 */ /* 0x0001e2000c101124 */
[----:B------:R-:W-:Y:S05]  /*6260*/  @P5 BRA `(.L_x_255) ;  /* 0x00000000000c5947 */ /* 0x000fea0003800000 */
[----:B------:R-:W1:Y:S02]  /*6270*/  LDG.E.U8 R164, desc[UR36][R2.64+0xd8] ;  /* 0x0000d82402a47981 */ /* 0x000e64000c1e1100 */
[----:B-1----:R-:W-:-:S05]  /*6280*/  PRMT R11, R164, 0x8880, RZ ;  /* 0x00008880a40b7816 */ /* 0x002fca00000000ff */
[----:B------:R-:W-:-:S07]  /*6290*/  IMAD R10, R11, R152, RZ ;  /* 0x000000980b0a7224 */ /* 0x000fce00078e02ff */
.L_x_255:
[----:B------:R-:W-:Y:S05]  /*62a0*/  BSYNC B1 ;  /* 0x0000000000017941 */ /* 0x000fea0003800000 */
.L_x_254:
[----:B-1----:R-:W-:Y:S01]  /*62b0*/  @!P5 IMAD R11, R132, R153, R10 ;  /* 0x00000099840bd224 */ /* 0x002fe200078e020a */
[----:B------:R-:W-:Y:S04]  /*62c0*/  BSSY B1, `(.L_x_256) ;  /* 0x0000006000017945 */ /* 0x000fe80003800000 */
[----:B------:R1:W-:Y:S01]  /*62d0*/  @!P5 STG.E.U8 desc[UR36][R4.64+0xd8], R11 ;  /* 0x0000d80b0400d986 */ /* 0x0003e2000c101124 */
[----:B------:R-:W-:Y:S05]  /*62e0*/  @P2 BRA `(.L_x_257) ;  /* 0x00000000000c2947 */ /* 0x000fea0003800000 */
[----:B------:R-:W1:Y:S02]  /*62f0*/  LDG.E.U8 R164, desc[UR36][R2.64+0xd9] ;  /* 0x0000d92402a47981 */ /* 0x000e64000c1e1100 */
[----:B-1----:R-:W-:-:S05]  /*6300*/  PRMT R11, R164, 0x8880, RZ ;  /* 0x00008880a40b7816 */ /* 0x002fca00000000ff */
[----:B------:R-:W-:-:S07]  /*6310*/  IMAD R10, R11, R152, RZ ;  /* 0x000000980b0a7224 */ /* 0x000fce00078e02ff */
.L_x_257:
[----:B------:R-:W-:Y:S05]  /*6320*/  BSYNC B1 ;  /* 0x0000000000017941 */ /* 0x000fea0003800000 */
.L_x_256:
        /* <DEDUP_REMOVED lines=11> */
.L_x_259:
[----:B------:R-:W-:Y:S05]  /*63e0*/  BSYNC B1 ;  /* 0x0000000000017941 */ /* 0x000fea0003800000 */
.L_x_258:
[----:B-1----:R-:W-:Y:S01]  /*63f0*/  @!P4 IMAD R11, R134, R153, R10 ;  /* 0x00000099860bc224 */ /* 0x002fe200078e020a */
[----:B------:R-:W-:Y:S04]  /*6400*/  BSSY B1, `(.L_x_260) ;  /* 0x0000006000017945 */ /* 0x000fe80003800000 */
[----:B------:R1:W-:Y:S01]  /*6410*/  @!P4 STG.E.U8 desc[UR36][R6.64+0xd8], R11 ;  /* 0x0000d80b0600c986 */ /* 0x0003e2000c101124 */
[----:B------:R-:W-:Y:S05]  /*6420*/  @P3 BRA `(.L_x_261) ;  /* 0x00000000000c3947 */ /* 0x000fea0003800000 */
[----:B------:R-:W1:Y:S02]  /*6430*/  LDG.E.U8 R164, desc[UR36][R8.64+0xd9] ;  /* 0x0000d92408a47981 */ /* 0x000e64000c1e1100 */
[----:B-1----:R-:W-:-:S05]  /*6440*/  PRMT R11, R164, 0x8880, RZ ;  /* 0x00008880a40b7816 */ /* 0x002fca00000000ff */
[----:B------:R-:W-:-:S07]  /*6450*/  IMAD R10, R11, R152, RZ ;  /* 0x000000980b0a7224 */ /* 0x000fce00078e02ff */
.L_x_261:
[----:B------:R-:W-:Y:S05]  /*6460*/  BSYNC B1 ;  /* 0x0000000000017941 */ /* 0x000fea0003800000 */
.L_x_260:
[----:B------:R-:W-:Y:S01]  /*6470*/  @!P3 IMAD R135, R135, R153, R10 ;  /* 0x000000998787b224 */ /* 0x000fe200078e020a */
[----:B------:R-:W-:Y:S04]  /*6480*/  BSSY B1, `(.L_x_262) ;  /* 0x0000006000017945 */ /* 0x000fe80003800000 */
[----:B------:R0:W-:Y:S01]  /*6490*/  @!P3 STG.E.U8 desc[UR36][R6.64+0xd9], R135 ;  /* 0x0000d9870600b986 */ /* 0x0001e2000c101124 */
[----:B------:R-:W-:Y:S05]  /*64a0*/  @P5 BRA `(.L_x_263) ;  /* 0x00000000000c5947 */ /* 0x000fea0003800000 */
[----:B------:R-:W1:Y:S02]  /*64b0*/  LDG.E.U8 R164, desc[UR36][R2.64+0xe0] ;  /* 0x0000e02402a47981 */ /* 0x000e64000c1e1100 */
[----:B-1----:R-:W-:-:S05]  /*64c0*/  PRMT R11, R164, 0x8880, RZ ;  /* 0x00008880a40b7816 */ /* 0x002fca00000000ff */
[----:B------:R-:W-:-:S07]  /*64d0*/  IMAD R10, R11, R152, RZ ;  /* 0x000000980b0a7224 */ /* 0x000fce00078e02ff */
.L_x_263:
[----:B------:R-:W-:Y:S05]  /*64e0*/  BSYNC B1 ;  /* 0x0000000000017941 */ /* 0x000fea0003800000 */
.L_x_262:
[----:B-1----:R-:W-:Y:S01]  /*64f0*/  @!P5 IMAD R11, R136, R153, R10 ;  /* 0x00000099880bd224 */ /* 0x002fe200078e020a */
[----:B------:R-:W-:Y:S04]  /*6500*/  BSSY B1, `(.L_x_264) ;  /* 0x0000006000017945 */ /* 0x000fe80003800000 */
[----:B------:R1:W-:Y:S01]  /*6510*/  @!P5 STG.E.U8 desc[UR36][R4.64+0xe0], R11 ;  /* 0x0000e00b0400d986 */ /* 0x0003e2000c101124 */
[----:B------:R-:W-:Y:S05]  /*6520*/  @P2 BRA `(.L_x_265) ;  /* 0x00000000000c2947 */ /* 0x000fea0003800000 */
[----:B------:R-:W1:Y:S02]  /*6530*/  LDG.E.U8 R164, desc[UR36][R2.64+0xe1] ;  /* 0x0000e12402a47981 */ /* 0x000e64000c1e1100 */
[----:B-1----:R-:W-:-:S05]  /*6540*/  PRMT R11, R164, 0x8880, RZ ;  /* 0x00008880a40b7816 */ /* 0x002fca00000000ff */
[----:B------:R-:W-:-:S07]  /*6550*/  IMAD R10, R11, R152, RZ ;  /* 0x000000980b0a7224 */ /* 0x000fce00078e02ff */
.L_x_265:
[----:B------:R-:W-:Y:S05]  /*6560*/  BSYNC B1 ;  /* 0x0000000000017941 */ /* 0x000fea0003800000 */
.L_x_264:
        /* <DEDUP_REMOVED lines=11> */
.L_x_267:
[----:B------:R-:W-:Y:S05]  /*6620*/  BSYNC B1 ;  /* 0x0000000000017941 */ /* 0x000fea0003800000 */
.L_x_266:
[----:B-1----:R-:W-:Y:S01]  /*6630*/  @!P4 IMAD R11, R138, R153, R10 ;  /* 0x000000998a0bc224 */ /* 0x002fe200078e020a */
[----:B------:R-:W-:Y:S04]  /*6640*/  BSSY B1, `(.L_x_268) ;  /* 0x0000006000017945 */ /* 0x000fe80003800000 */
[----:B------:R1:W-:Y:S01]  /*6650*/  @!P4 STG.E.U8 desc[UR36][R6.64+0xe0], R11 ;  /* 0x0000e00b0600c986 */ /* 0x0003e2000c101124 */
[----:B------:R-:W-:Y:S05]  /*6660*/  @P3 BRA `(.L_x_269) ;  /* 0x00000000000c3947 */ /* 0x000fea0003800000 */
[----:B------:R-:W1:Y:S02]  /*6670*/  LDG.E.U8 R164, desc[UR36][R8.64+0xe1] ;  /* 0x0000e12408a47981 */ /* 0x000e64000c1e1100 */
[----:B-1----:R-:W-:-:S05]  /*6680*/  PRMT R11, R164, 0x8880, RZ ;  /* 0x00008880a40b7816 */ /* 0x002fca00000000ff */
[----:B------:R-:W-:-:S07]  /*6690*/  IMAD R10, R11, R152, RZ ;  /* 0x000000980b0a7224 */ /* 0x000fce00078e02ff */
.L_x_269:
[----:B------:R-:W-:Y:S05]  /*66a0*/  BSYNC B1 ;  /* 0x0000000000017941 */ /* 0x000fea0003800000 */
.L_x_268:
[----:B------:R-:W-:Y:S01]  /*66b0*/  @!P3 IMAD R139, R139, R153, R10 ;  /* 0x000000998b8bb224 */ /* 0x000fe200078e020a */
[----:B------:R-:W-:Y:S04]  /*66c0*/  BSSY B1, `(.L_x_270) ;  /* 0x0000006000017945 */ /* 0x000fe80003800000 */
[----:B------:R0:W-:Y:S01]  /*66d0*/  @!P3 STG.E.U8 desc[UR36][R6.64+0xe1], R139 ;  /* 0x0000e18b0600b986 */ /* 0x0001e2000c101124 */
[----:B------:R-:W-:Y:S05]  /*66e0*/  @P5 BRA `(.L_x_271) ;  /* 0x00000000000c5947 */ /* 0x000fea0003800000 */
[----:B------:R-:W1:Y:S02]  /*66f0*/  LDG.E.U8 R164, desc[UR36][R2.64+0xe8] ;  /* 0x0000e82402a47981 */ /* 0x000e64000c1e1100 */
[----:B-1----:R-:W-:-:S05]  /*6700*/  PRMT R11, R164, 0x8880, RZ ;  /* 0x00008880a40b7816 */ /* 0x002fca00000000ff */
[----:B------:R-:W-:-:S07]  /*6710*/  IMAD R10, R11, R152, RZ ;  /* 0x000000980b0a7224 */ /* 0x000fce00078e02ff */
.L_x_271:
[----:B------:R-:W-:Y:S05]  /*6720*/  BSYNC B1 ;  /* 0x0000000000017941 */ /* 0x000fea0003800000 */
.L_x_270:
[----:B-1----:R-:W-:Y:S01]  /*6730*/  @!P5 IMAD R11, R140, R153, R10 ;  /* 0x000000998c0bd224 */ /* 0x002fe200078e020a */
[----:B------:R-:W-:Y:S04]  /*6740*/  BSSY B1, `(.L_x_272) ;  /* 0x0000006000017945 */ /* 0x000fe80003800000 */
[----:B------:R1:W-:Y:S01]  /*6750*/  @!P5 STG.E.U8 desc[UR36][R4.64+0xe8], R11 ;  /* 0x0000e80b0400d986 */ /* 0x0003e2000c101124 */
[----:B------:R-:W-:Y:S05]  /*6760*/  @P2 BRA `(.L_x_273) ;  /* 0x00000000000c2947 */ /* 0x000fea0003800000 */
[----:B------:R-:W1:Y:S02]  /*6770*/  LDG.E.U8 R164, desc[UR36][R2.64+0xe9] ;  /* 0x0000e92402a47981 */ /* 0x000e64000c1e1100 */
[----:B-1----:R-:W-:-:S05]  /*6780*/  PRMT R11, R164, 0x8880, RZ ;  /* 0x00008880a40b7816 */ /* 0x002fca00000000ff */
[----:B------:R-:W-:-:S07]  /*6790*/  IMAD R10, R11, R152, RZ ;  /* 0x000000980b0a7224 */ /* 0x000fce00078e02ff */
.L_x_273:
[----:B------:R-:W-:Y:S05]  /*67a0*/  BSYNC B1 ;  /* 0x0000000000017941 */ /* 0x000fea0003800000 */
.L_x_272:
        /* <DEDUP_REMOVED lines=11> */
.L_x_275:
[----:B------:R-:W-:Y:S05]  /*6860*/  BSYNC B1 ;  /* 0x0000000000017941 */ /* 0x000fea0003800000 */
.L_x_274:
[----:B-1----:R-:W-:Y:S01]  /*6870*/  @!P4 IMAD R11, R142, R153, R10 ;  /* 0x000000998e0bc224 */ /* 0x002fe200078e020a */
[----:B------:R-:W-:Y:S04]  /*6880*/  BSSY B1, `(.L_x_276) ;  /* 0x0000006000017945 */ /* 0x000fe80003800000 */
[----:B------:R1:W-:Y:S01]  /*6890*/  @!P4 STG.E.U8 desc[UR36][R6.64+0xe8], R11 ;  /* 0x0000e80b0600c986 */ /* 0x0003e2000c101124 */
[----:B------:R-:W-:Y:S05]  /*68a0*/  @P3 BRA `(.L_x_277) ;  /* 0x00000000000c3947 */ /* 0x000fea0003800000 */
[----:B------:R-:W1:Y:S02]  /*68b0*/  LDG.E.U8 R164, desc[UR36][R8.64+0xe9] ;  /* 0x0000e92408a47981 */ /* 0x000e64000c1e1100 */
[----:B-1----:R-:W-:-:S05]  /*68c0*/  PRMT R11, R164, 0x8880, RZ ;  /* 0x00008880a40b7816 */ /* 0x002fca00000000ff */
[----:B------:R-:W-:-:S07]  /*68d0*/  IMAD R10, R11, R152, RZ ;  /* 0x000000980b0a7224 */ /* 0x000fce00078e02ff */
.L_x_277:
[----:B------:R-:W-:Y:S05]  /*68e0*/  BSYNC B1 ;  /* 0x0000000000017941 */ /* 0x000fea0003800000 */
.L_x_276:
[----:B------:R-:W-:Y:S01]  /*68f0*/  @!P3 IMAD R143, R143, R153, R10 ;  /* 0x000000998f8fb224 */ /* 0x000fe200078e020a */
[----:B------:R-:W-:Y:S04]  /*6900*/  BSSY B1, `(.L_x_278) ;  /* 0x0000006000017945 */ /* 0x000fe80003800000 */
[----:B------:R0:W-:Y:S01]  /*6910*/  @!P3 STG.E.U8 desc[UR36][R6.64+0xe9], R143 ;  /* 0x0000e98f0600b986 */ /* 0x0001e2000c101124 */
[----:B------:R-:W-:Y:S05]  /*6920*/  @P5 BRA `(.L_x_279) ;  /* 0x00000000000c5947 */ /* 0x000fea0003800000 */
[----:B------:R-:W1:Y:S02]  /*6930*/  LDG.E.U8 R164, desc[UR36][R2.64+0xf0] ;  /* 0x0000f02402a47981 */ /* 0x000e64000c1e1100 */
[----:B-1----:R-:W-:-:S05]  /*6940*/  PRMT R11, R164, 0x8880, RZ ;  /* 0x00008880a40b7816 */ /* 0x002fca00000000ff */
[----:B------:R-:W-:-:S07]  /*6950*/  IMAD R10, R11, R152, RZ ;  /* 0x000000980b0a7224 */ /* 0x000fce00078e02ff */
.L_x_279:
[----:B------:R-:W-:Y:S05]  /*6960*/  BSYNC B1 ;  /* 0x0000000000017941 */ /* 0x000fea0003800000 */
.L_x_278:
[----:B-1----:R-:W-:Y:S01]  /*6970*/  @!P5 IMAD R11, R144, R153, R10 ;  /* 0x00000099900bd224 */ /* 0x002fe200078e020a */
[----:B------:R-:W-:Y:S04]  /*6980*/  BSSY B1, `(.L_x_280) ;  /* 0x0000006000017945 */ /* 0x000fe80003800000 */
[----:B------:R1:W-:Y:S01]  /*6990*/  @!P5 STG.E.U8 desc[UR36][R4.64+0xf0], R11 ;  /* 0x0000f00b0400d986 */ /* 0x0003e2000c101124 */
[----:B------:R-:W-:Y:S05]  /*69a0*/  @P2 BRA `(.L_x_281) ;  /* 0x00000000000c2947 */ /* 0x000fea0003800000 */
[----:B------:R-:W1:Y:S02]  /*69b0*/  LDG.E.U8 R164, desc[UR36][R2.64+0xf1] ;  /* 0x0000f12402a47981 */ /* 0x000e64000c1e1100 */
[----:B-1----:R-:W-:-:S05]  /*69c0*/  PRMT R11, R164, 0x8880, RZ ;  /* 0x00008880a40b7816 */ /* 0x002fca00000000ff */
[----:B------:R-:W-:-:S07]  /*69d0*/  IMAD R10, R11, R152, RZ ;  /* 0x000000980b0a7224 */ /* 0x000fce00078e02ff */
.L_x_281:
[----:B------:R-:W-:Y:S05]  /*69e0*/  BSYNC B1 ;  /* 0x0000000000017941 */ /* 0x000fea0003800000 */
.L_x_280:
[C---:B------:R-:W-:Y:S01]  /*69f0*/  ISETP.LT.OR P4, PT, R0.reuse, 0xf1, !P0 ;  /* 0x000000f10000780c */ /* 0x040fe20004781670 */
[----:B------:R-:W-:Y:S01]  /*6a00*/  @!P2 IMAD R145, R145, R153, R10 ;  /* 0x000000999191a224 */ /* 0x000fe200078e020a */
[----:B------:R-:W-:Y:S01]  /*6a10*/  BSSY B1, `(.L_x_282) ;  /* 0x000000a000017945 */ /* 0x000fe20003800000 */
[C---:B------:R-:W-:Y:S02]  /*6a20*/  ISETP.LT.OR P3, PT, R0.reuse, 0xf2, !P0 ;  /* 0x000000f20000780c */ /* 0x040fe40004761670 */
        /* <DEDUP_REMOVED lines=8> */
.L_x_283:
[----:B------:R-:W-:Y:S05]  /*6ab0*/  BSYNC B1 ;  /* 0x0000000000017941 */ /* 0x000fea0003800000 */
.L_x_282:
[----:B-1----:R-:W-:Y:S01]  /*6ac0*/  @!P4 IMAD R11, R146, R153, R10 ;  /* 0x00000099920bc224 */ /* 0x002fe200078e020a */
[----:B------:R-:W-:Y:S04]  /*6ad0*/  BSSY B1, `(.L_x_284) ;  /* 0x0000006000017945 */ /* 0x000fe80003800000 */
[----:B------:R1:W-:Y:S01]  /*6ae0*/  @!P4 STG.E.U8 desc[UR36][R6.64+0xf0], R11 ;  /* 0x0000f00b0600c986 */ /* 0x0003e2000c101124 */
[----:B------:R-:W-:Y:S05]  /*6af0*/  @P3 BRA `(.L_x_285) ;  /* 0x00000000000c3947 */ /* 0x000fea0003800000 */
[----:B------:R-:W1:Y:S02]  /*6b00*/  LDG.E.U8 R164, desc[UR36][R8.64+0xf1] ;  /* 0x0000f12408a47981 */ /* 0x000e64000c1e1100 */
[----:B-1----:R-:W-:-:S05]  /*6b10*/  PRMT R11, R164, 0x8880, RZ ;  /* 0x00008880a40b7816 */ /* 0x002fca00000000ff */
[----:B------:R-:W-:-:S07]  /*6b20*/  IMAD R10, R11, R152, RZ ;  /* 0x000000980b0a7224 */ /* 0x000fce00078e02ff */
.L_x_285:
[----:B------:R-:W-:Y:S05]  /*6b30*/  BSYNC B1 ;  /* 0x0000000000017941 */ /* 0x000fea0003800000 */
.L_x_284:
[----:B------:R-:W-:Y:S01]  /*6b40*/  @!P3 IMAD R147, R147, R153, R10 ;  /* 0x000000999393b224 */ /* 0x000fe200078e020a */
[----:B------:R-:W-:Y:S04]  /*6b50*/  BSSY B1, `(.L_x_286) ;  /* 0x0000006000017945 */ /* 0x000fe80003800000 */
[----:B------:R0:W-:Y:S01]  /*6b60*/  @!P3 STG.E.U8 desc[UR36][R6.64+0xf1], R147 ;  /* 0x0000f1930600b986 */ /* 0x0001e2000c101124 */
[----:B------:R-:W-:Y:S05]  /*6b70*/  @P2 BRA `(.L_x_287) ;  /* 0x00000000000c2947 */ /* 0x000fea0003800000 */
[----:B------:R-:W1:Y:S02]  /*6b80*/  LDG.E.U8 R164, desc[UR36][R2.64+0xf8] ;  /* 0x0000f82402a47981 */ /* 0x000e64000c1e1100 */
[----:B-1----:R-:W-:-:S05]  /*6b90*/  PRMT R11, R164, 0x8880, RZ ;  /* 0x00008880a40b7816 */ /* 0x002fca00000000ff */
[----:B------:R-:W-:-:S07]  /*6ba0*/  IMAD R10, R11, R152, RZ ;  /* 0x000000980b0a7224 */ /* 0x000fce00078e02ff */
.L_x_287:
[----:B------:R-:W-:Y:S05]  /*6bb0*/  BSYNC B1 ;  /* 0x0000000000017941 */ /* 0x000fea0003800000 */
.L_x_286:
[----:B-1----:R-:W-:Y:S01]  /*6bc0*/  @!P2 IMAD R11, R148, R153, R10 ;  /* 0x00000099940ba224 */ /* 0x002fe200078e020a */
[----:B------:R-:W-:Y:S04]  /*6bd0*/  BSSY B1, `(.L_x_288) ;  /* 0x0000006000017945 */ /* 0x000fe80003800000 */
[----:B------:R1:W-:Y:S01]  /*6be0*/  @!P2 STG.E.U8 desc[UR36][R4.64+0xf8], R11 ;  /* 0x0000f80b0400a986 */ /* 0x0003e2000c101124 */
[----:B------:R-:W-:Y:S05]  /*6bf0*/  @P1 BRA `(.L_x_289) ;  /* 0x00000000000c1947 */ /* 0x000fea0003800000 */
[----:B------:R-:W1:Y:S02]  /*6c00*/  LDG.E.U8 R164, desc[UR36][R2.64+0xf9] ;  /* 0x0000f92402a47981 */ /* 0x000e64000c1e1100 */
[----:B-1----:R-:W-:-:S05]  /*6c10*/  PRMT R11, R164, 0x8880, RZ ;  /* 0x00008880a40b7816 */ /* 0x002fca00000000ff */
[----:B------:R-:W-:-:S07]  /*6c20*/  IMAD R10, R11, R152, RZ ;  /* 0x000000980b0a7224 */ /* 0x000fce00078e02ff */
.L_x_289:
[----:B------:R-:W-:Y:S05]  /*6c30*/  BSYNC B1 ;  /* 0x0000000000017941 */ /* 0x000fea0003800000 */
.L_x_288:
[----:B------:R-:W-:Y:S01]  /*6c40*/  @!P1 IMAD R149, R149, R153, R10 ;  /* 0x0000009995959224 */ /* 0x000fe200078e020a */
[----:B------:R-:W-:Y:S04]  /*6c50*/  BSSY B1, `(.L_x_290) ;  /* 0x0000006000017945 */ /* 0x000fe80003800000 */
[----:B------:R0:W-:Y:S01]  /*6c60*/  @!P1 STG.E.U8 desc[UR36][R4.64+0xf9], R149 ;  /* 0x0000f99504009986 */ /* 0x0001e2000c101124 */
[----:B------:R-:W-:Y:S05]  /*6c70*/  @P5 BRA `(.L_x_291) ;  /* 0x00000000000c5947 */ /* 0x000fea0003800000 */
[----:B------:R-:W0:Y:S02]  /*6c80*/  LDG.E.U8 R164, desc[UR36][R8.64+0xf8] ;  /* 0x0000f82408a47981 */ /* 0x000e24000c1e1100 */
[----:B0-----:R-:W-:-:S05]  /*6c90*/  PRMT R3, R164, 0x8880, RZ ;  /* 0x00008880a4037816 */ /* 0x001fca00000000ff */
[----:B------:R-:W-:-:S07]  /*6ca0*/  IMAD R10, R3, R152, RZ ;  /* 0x00000098030a7224 */ /* 0x000fce00078e02ff */
.L_x_291:
[----:B------:R-:W-:Y:S05]  /*6cb0*/  BSYNC B1 ;  /* 0x0000000000017941 */ /* 0x000fea0003800000 */
.L_x_290:
[----:B0-----:R-:W-:Y:S01]  /*6cc0*/  @!P5 IMAD R3, R150, R153, R10 ;  /* 0x000000999603d224 */ /* 0x001fe200078e020a */
[----:B------:R-:W-:Y:S01]  /*6cd0*/  ISETP.LT.OR P0, PT, R0, 0xfa, !P0 ;  /* 0x000000fa0000780c */ /* 0x000fe20004701670 */
[----:B------:R-:W-:Y:S03]  /*6ce0*/  BSSY B1, `(.L_x_292) ;  /* 0x0000006000017945 */ /* 0x000fe60003800000 */
[----:B------:R0:W-:Y:S09]  /*6cf0*/  @!P5 STG.E.U8 desc[UR36][R6.64+0xf8], R3 ;  /* 0x0000f8030600d986 */ /* 0x0001f2000c101124 */
[----:B------:R-:W-:Y:S05]  /*6d00*/  @P0 BRA `(.L_x_293) ;  /* 0x00000000000c0947 */ /* 0x000fea0003800000 */
[----:B------:R-:W0:Y:S02]  /*6d10*/  LDG.E.U8 R164, desc[UR36][R8.64+0xf9] ;  /* 0x0000f92408a47981 */ /* 0x000e24000c1e1100 */
[----:B0-----:R-:W-:-:S05]  /*6d20*/  PRMT R3, R164, 0x8880, RZ ;  /* 0x00008880a4037816 */ /* 0x001fca00000000ff */
[----:B------:R-:W-:-:S07]  /*6d30*/  IMAD R10, R3, R152, RZ ;  /* 0x00000098030a7224 */ /* 0x000fce00078e02ff */
.L_x_293:
[----:B------:R-:W-:Y:S05]  /*6d40*/  BSYNC B1 ;  /* 0x0000000000017941 */ /* 0x000fea0003800000 */
.L_x_292:
[----:B------:R-:W-:Y:S01]  /*6d50*/  IMAD R151, R151, R153, R10 ;  /* 0x0000009997977224 */ /* 0x000fe200078e020a */
[----:B------:R-:W-:Y:S06]  /*6d60*/  @P0 BRA `(.L_x_294) ;  /* 0x0000001800100947 */ /* 0x000fec0003800000 */
[----:B------:R0:W-:Y:S01]  /*6d70*/  STG.E.U8 desc[UR36][R6.64+0xf9], R151 ;  /* 0x0000f99706007986 */ /* 0x0001e2000c101124 */
[----:B------:R-:W-:Y:S05]  /*6d80*/  BRA `(.L_x_294) ;  /* 0x0000001800087947 */ /* 0x000fea0003800000 */
.L_x_37:
[C---:B------:R-:W-:Y:S02]  /*6d90*/  ISETP.GE.AND P1, PT, R22.reuse, 0x1, PT ;  /* 0x000000011600780c */ /* 0x040fe40003f26270 */
[----:B------:R-:W-:Y:S02]  /*6da0*/  ISETP.GE.AND P0, PT, R22, 0x9, PT ;  /* 0x000000091600780c */ /* 0x000fe40003f06270 */
[C---:B------:R-:W-:Y:S02]  /*6db0*/  ISETP.LT.OR P4, PT, R0.reuse, 0x1, !P1 ;  /* 0x000000010000780c */ /* 0x040fe40004f81670 */
[C---:B------:R-:W-:Y:S02]  /*6dc0*/  ISETP.LT.OR P3, PT, R0.reuse, 0x2, !P1 ;  /* 0x000000020000780c */ /* 0x040fe40004f61670 */
[C---:B------:R-:W-:Y:S02]  /*6dd0*/  ISETP.LT.OR P2, PT, R0.reuse, 0x1, !P0 ;  /* 0x000000010000780c */ /* 0x040fe40004741670 */
[----:B------:R-:W-:-:S07]  /*6de0*/  ISETP.LT.OR P5, PT, R0, 0x2, !P0 ;  /* 0x000000020000780c */ /* 0x000fce00047a1670 */
[-C--:B------:R-:W-:Y:S02]  /*6df0*/  @!P4 IMAD R3, R24, R153.reuse, RZ ;  /* 0x000000991803c224 */ /* 0x080fe400078e02ff */
[-C--:B------:R-:W-:Y:S02]  /*6e00*/  @!P3 IMAD R25, R25, R153.reuse, RZ ;  /* 0x000000991919b224 */ /* 0x080fe400078e02ff */
[-C--:B------:R-:W-:Y:S01]  /*6e10*/  @!P2 IMAD R9, R26, R153.reuse, RZ ;  /* 0x000000991a09a224 */ /* 0x080fe200078e02ff */
[----:B------:R0:W-:Y:S01]  /*6e20*/  @!P4 STG.E.U8 desc[UR36][R4.64], R3 ;  /* 0x000000030400c986 */ /* 0x0001e2000c101124 */
[C---:B------:R-:W-:Y:S01]  /*6e30*/  ISETP.LT.OR P4, PT, R0.reuse, 0x9, !P1 ;  /* 0x000000090000780c */ /* 0x040fe20004f81670 */
[----:B------:R-:W-:Y:S02]  /*6e40*/  @!P5 IMAD R27, R27, R153, RZ ;  /* 0x000000991b1bd224 */ /* 0x000fe400078e02ff */
[----:B------:R-:W-:Y:S01]  /*6e50*/  @!P3 STG.E.U8 desc[UR36][R4.64+0x1], R25 ;  /* 0x000001190400b986 */ /* 0x000fe2000c101124 */
[----:B------:R-:W-:-:S03]  /*6e60*/  ISETP.LT.OR P3, PT, R0, 0xa, !P1 ;  /* 0x0000000a0000780c */ /* 0x000fc60004f61670 */
[----:B------:R1:W-:Y:S01]  /*6e70*/  @!P2 STG.E.U8 desc[UR36][R6.64], R9 ;  /* 0x000000090600a986 */ /* 0x0003e2000c101124 */
[----:B------:R-:W-:-:S03]  /*6e80*/  ISETP.LT.OR P2, PT, R0, 0x9, !P0 ;  /* 0x000000090000780c */ /* 0x000fc60004741670 */
[----:B------:R-:W-:Y:S01]  /*6e90*/  @!P5 STG.E.U8 desc[UR36][R6.64+0x1], R27 ;  /* 0x0000011b0600d986 */ /* 0x000fe2000c101124 */
[----:B------:R-:W-:Y:S01]  /*6ea0*/  ISETP.LT.OR P5, PT, R0, 0xa, !P0 ;  /* 0x0000000a0000780c */ /* 0x000fe200047a1670 */
[----:B------:R-:W-:-:S04]  /*6eb0*/  @!P4 IMAD R11, R28, R153, RZ ;  /* 0x000000991c0bc224 */ /* 0x000fc800078e02ff */
[-C--:B------:R-:W-:Y:S01]  /*6ec0*/  @!P3 IMAD R29, R29, R153.reuse, RZ ;  /* 0x000000991d1db224 */ /* 0x080fe200078e02ff */
[----:B------:R-:W-:Y:S01]  /*6ed0*/  @!P4 STG.E.U8 desc[UR36][R4.64+0x8], R11 ;  /* 0x0000080b0400c986 */ /* 0x000fe2000c101124 */
[----:B------:R-:W-:Y:S02]  /*6ee0*/  ISETP.LT.OR P4, PT, R0, 0x11, !P1 ;  /* 0x000000110000780c */ /* 0x000fe40004f81670 */
[-C--:B0-----:R-:W-:Y:S01]  /*6ef0*/  @!P2 IMAD R3, R30, R153.reuse, RZ ;  /* 0x000000991e03a224 */ /* 0x081fe200078e02ff */
[----:B------:R-:W-:Y:S01]  /*6f00*/  @!P3 STG.E.U8 desc[UR36][R4.64+0x9], R29 ;  /* 0x0000091d0400b986 */ /* 0x000fe2000c101124 */
[C---:B------:R-:W-:Y:S02]  /*6f10*/  ISETP.LT.OR P3, PT, R0.reuse, 0x12, !P1 ;  /* 0x000000120000780c */ /* 0x040fe40004f61670 */
[----:B------:R-:W-:Y:S01]  /*6f20*/  @!P5 IMAD R31, R31, R153, RZ ;  /* 0x000000991f1fd224 */ /* 0x000fe200078e02ff */
[----:B------:R0:W-:Y:S01]  /*6f30*/  @!P2 STG.E.U8 desc[UR36][R6.64+0x8], R3 ;  /* 0x000008030600a986 */ /* 0x0001e2000c101124 */
[----:B------:R-:W-:-:S03]  /*6f40*/  ISETP.LT.OR P2, PT, R0, 0x11, !P0 ;  /* 0x000000110000780c */ /* 0x000fc60004741670 */
[----:B------:R-:W-:Y:S01]  /*6f50*/  @!P5 STG.E.U8 desc[UR36][R6.64+0x9], R31 ;  /* 0x0000091f0600d986 */ /* 0x000fe2000c101124 */
[----:B------:R-:W-:Y:S01]  /*6f60*/  ISETP.LT.OR P5, PT, R0, 0x12, !P0 ;  /* 0x000000120000780c */ /* 0x000fe200047a1670 */
[----:B-1----:R-:W-:-:S04]  /*6f70*/  @!P4 IMAD R9, R32, R153, RZ ;  /* 0x000000992009c224 */ /* 0x002fc800078e02ff */
        /* <DEDUP_REMOVED lines=301> */
[----:B------:R1:W-:Y:S01]  /*8250*/  @!P4 STG.E.U8 desc[UR36][R4.64+0xd8], R11 ;  /* 0x0000d80b0400c986 */ /* 0x0003e2000c101124 */
        /* <DEDUP_REMOVED lines=13> */
[-C--:B-1----:R-:W-:Y:S01]  /*8330*/  @!P2 IMAD R11, R138, R153.reuse, RZ ;  /* 0x000000998a0ba224 */ /* 0x082fe200078e02ff */
[----:B------:R-:W-:Y:S01]  /*8340*/  @!P3 STG.E.U8 desc[UR36][R4.64+0xe1], R137 ;  /* 0x0000e1890400b986 */ /* 0x000fe2000c101124 */
[C---:B------:R-:W-:Y:S02]  /*8350*/  ISETP.LT.OR P3, PT, R0.reuse, 0xea, !P1 ;  /* 0x000000ea0000780c */ /* 0x040fe40004f61670 */
[----:B------:R-:W-:Y:S01]  /*8360*/  @!P5 IMAD R139, R139, R153, RZ ;  /* 0x000000998b8bd224 */ /* 0x000fe200078e02ff */
[----:B------:R1:W-:Y:S01]  /*8370*/  @!P2 STG.E.U8 desc[UR36][R6.64+0xe0], R11 ;  /* 0x0000e00b0600a986 */ /* 0x0003e2000c101124 */
[----:B------:R-:W-:-:S03]  /*8380*/  ISETP.LT.OR P2, PT, R0, 0xe9, !P0 ;  /* 0x000000e90000780c */ /* 0x000fc60004741670 */
[----:B------:R-:W-:Y:S01]  /*8390*/  @!P5 STG.E.U8 desc[UR36][R6.64+0xe1], R139 ;  /* 0x0000e18b0600d986 */ /* 0x000fe2000c101124 */
[----:B------:R-:W-:Y:S01]  /*83a0*/  ISETP.LT.OR P5, PT, R0, 0xea, !P0 ;  /* 0x000000ea0000780c */ /* 0x000fe200047a1670 */
[----:B0-----:R-:W-:-:S04]  /*83b0*/  @!P4 IMAD R3, R140, R153, RZ ;  /* 0x000000998c03c224 */ /* 0x001fc800078e02ff */
[-C--:B------:R-:W-:Y:S01]  /*83c0*/  @!P3 IMAD R141, R141, R153.reuse, RZ ;  /* 0x000000998d8db224 */ /* 0x080fe200078e02ff */
[----:B------:R0:W-:Y:S01]  /*83d0*/  @!P4 STG.E.U8 desc[UR36][R4.64+0xe8], R3 ;  /* 0x0000e8030400c986 */ /* 0x0001e2000c101124 */
[----:B------:R-:W-:Y:S02]  /*83e0*/  ISETP.LT.OR P4, PT, R0, 0xf2, !P1 ;  /* 0x000000f20000780c */ /* 0x000fe40004f81670 */
[-C--:B--2---:R-:W-:Y:S01]  /*83f0*/  @!P2 IMAD R9, R142, R153.reuse, RZ ;  /* 0x000000998e09a224 */ /* 0x084fe200078e02ff */
[----:B------:R-:W-:Y:S01]  /*8400*/  @!P3 STG.E.U8 desc[UR36][R4.64+0xe9], R141 ;  /* 0x0000e98d0400b986 */ /* 0x000fe2000c101124 */
[C---:B------:R-:W-:Y:S02]  /*8410*/  ISETP.LT.OR P3, PT, R0.reuse, 0xf1, !P1 ;  /* 0x000000f10000780c */ /* 0x040fe40004f61670 */
[----:B------:R-:W-:Y:S01]  /*8420*/  @!P5 IMAD R143, R143, R153, RZ ;  /* 0x000000998f8fd224 */ /* 0x000fe200078e02ff */
[----:B------:R-:W-:Y:S01]  /*8430*/  @!P2 STG.E.U8 desc[UR36][R6.64+0xe8], R9 ;  /* 0x0000e8090600a986 */ /* 0x000fe2000c101124 */
[----:B------:R-:W-:-:S03]  /*8440*/  ISETP.LT.OR P2, PT, R0, 0xf1, !P0 ;  /* 0x000000f10000780c */ /* 0x000fc60004741670 */
[----:B------:R-:W-:Y:S01]  /*8450*/  @!P5 STG.E.U8 desc[UR36][R6.64+0xe9], R143 ;  /* 0x0000e98f0600d986 */ /* 0x000fe2000c101124 */
[----:B------:R-:W-:Y:S01]  /*8460*/  ISETP.LT.OR P5, PT, R0, 0xf9, !P0 ;  /* 0x000000f90000780c */ /* 0x000fe200047a1670 */
[----:B------:R-:W-:-:S04]  /*8470*/  @!P4 IMAD R145, R145, R153, RZ ;  /* 0x000000999191c224 */ /* 0x000fc800078e02ff */
[-C--:B-1----:R-:W-:Y:S01]  /*8480*/  @!P3 IMAD R11, R144, R153.reuse, RZ ;  /* 0x00000099900bb224 */ /* 0x082fe200078e02ff */
[----:B------:R-:W-:Y:S01]  /*8490*/  @!P4 STG.E.U8 desc[UR36][R4.64+0xf1], R145 ;  /* 0x0000f1910400c986 */ /* 0x000fe2000c101124 */
[C---:B------:R-:W-:Y:S02]  /*84a0*/  ISETP.LT.OR P4, PT, R0.reuse, 0xf2, !P0 ;  /* 0x000000f20000780c */ /* 0x040fe40004781670 */
[C---:B------:R-:W-:Y:S01]  /*84b0*/  ISETP.LT.OR P0, PT, R0.reuse, 0xfa, !P0 ;  /* 0x000000fa0000780c */ /* 0x040fe20004701670 */
[----:B------:R1:W-:Y:S01]  /*84c0*/  @!P3 STG.E.U8 desc[UR36][R4.64+0xf0], R11 ;  /* 0x0000f00b0400b986 */ /* 0x0003e2000c101124 */
[----:B------:R-:W-:Y:S01]  /*84d0*/  ISETP.LT.OR P3, PT, R0, 0xf9, !P1 ;  /* 0x000000f90000780c */ /* 0x000fe20004f61670 */
[----:B0-----:R-:W-:Y:S01]  /*84e0*/  @!P2 IMAD R3, R146, R153, RZ ;  /* 0x000000999203a224 */ /* 0x001fe200078e02ff */
[----:B------:R-:W-:-:S04]  /*84f0*/  ISETP.LT.OR P1, PT, R0, 0xfa, !P1 ;  /* 0x000000fa0000780c */ /* 0x000fc80004f21670 */
[----:B------:R0:W-:Y:S03]  /*8500*/  @!P2 STG.E.U8 desc[UR36][R6.64+0xf0], R3 ;  /* 0x0000f0030600a986 */ /* 0x0001e6000c101124 */
[-C--:B------:R-:W-:Y:S02]  /*8510*/  @!P4 IMAD R147, R147, R153.reuse, RZ ;  /* 0x000000999393c224 */ /* 0x080fe400078e02ff */
[-C--:B-1----:R-:W-:Y:S02]  /*8520*/  @!P5 IMAD R11, R150, R153.reuse, RZ ;  /* 0x00000099960bd224 */ /* 0x082fe400078e02ff */
[-C--:B------:R-:W-:Y:S01]  /*8530*/  @!P3 IMAD R9, R148, R153.reuse, RZ ;  /* 0x000000999409b224 */ /* 0x080fe200078e02ff */
[----:B------:R0:W-:Y:S01]  /*8540*/  @!P4 STG.E.U8 desc[UR36][R6.64+0xf1], R147 ;  /* 0x0000f1930600c986 */ /* 0x0001e2000c101124 */
[-C--:B------:R-:W-:Y:S02]  /*8550*/  @!P1 IMAD R149, R149, R153.reuse, RZ ;  /* 0x0000009995959224 */ /* 0x080fe400078e02ff */
[----:B------:R-:W-:Y:S01]  /*8560*/  @!P0 IMAD R151, R151, R153, RZ ;  /* 0x0000009997978224 */ /* 0x000fe200078e02ff */
[----:B------:R0:W-:Y:S04]  /*8570*/  @!P3 STG.E.U8 desc[UR36][R4.64+0xf8], R9 ;  /* 0x0000f8090400b986 */ /* 0x0001e8000c101124 */
[----:B------:R0:W-:Y:S04]  /*8580*/  @!P1 STG.E.U8 desc[UR36][R4.64+0xf9], R149 ;  /* 0x0000f99504009986 */ /* 0x0001e8000c101124 */
[----:B------:R0:W-:Y:S04]  /*8590*/  @!P5 STG.E.U8 desc[UR36][R6.64+0xf8], R11 ;  /* 0x0000f80b0600d986 */ /* 0x0001e8000c101124 */
[----:B------:R0:W-:Y:S02]  /*85a0*/  @!P0 STG.E.U8 desc[UR36][R6.64+0xf9], R151 ;  /* 0x0000f99706008986 */ /* 0x0001e4000c101124 */
.L_x_294:
[----:B------:R-:W-:Y:S05]  /*85b0*/  BSYNC B0 ;  /* 0x0000000000007941 */ /* 0x000fea0003800000 */
.L_x_36:
[----:B0-----:R-:W2:Y:S01]  /*85c0*/  LDL.64 R2, [R1] ;  /* 0x0000000001027983 */ /* 0x001ea20000100a00 */
[----:B------:R-:W-:Y:S01]  /*85d0*/  ULDC.64 UR4, c[0x0][0x650] ;  /* 0x0001940000047ab9 */ /* 0x000fe20000000a00 */
[----:B------:R0:W-:Y:S01]  /*85e0*/  SYNCS.ARRIVE.TRANS64.A1T0 RZ, [R162+UR45], RZ ;  /* 0x000000ffa2ff79a7 */ /* 0x0001e2000810002d */
[----:B------:R-:W-:Y:S01]  /*85f0*/  PRMT R0, RZ, 0x7610, R0 ;  /* 0x00007610ff007816 */ /* 0x000fe20000000000 */
[----:B------:R-:W-:Y:S02]  /*8600*/  IMAD.MOV.U32 R19, RZ, RZ, -0x1 ;  /* 0xffffffffff137424 */ /* 0x000fe400078e00ff */
[----:B------:R-:W-:Y:S01]  /*8610*/  IMAD.MOV.U32 R22, RZ, RZ, -0x1 ;  /* 0xffffffffff167424 */ /* 0x000fe200078e00ff */
[----:B--2---:R-:W-:-:S04]  /*8620*/  LEA R18, P0, R2, R18, 0x1 ;  /* 0x0000001202127211 */ /* 0x004fc800078008ff */
[----:B------:R-:W-:Y:S01]  /*8630*/  LEA.HI.X R17, R2, R17, R23, 0x1, P0 ;  /* 0x0000001102117211 */ /* 0x000fe200000f0c17 */
[----:B------:R-:W-:Y:S01]  /*8640*/  IMAD.MOV.U32 R2, RZ, RZ, -0x1 ;  /* 0xffffffffff027424 */ /* 0x000fe200078e00ff */
[----:B------:R-:W-:-:S04]  /*8650*/  ISETP.GE.U32.AND P0, PT, R18, UR4, PT ;  /* 0x0000000412007c0c */ /* 0x000fc8000bf06070 */
[----:B------:R-:W-:-:S13]  /*8660*/  ISETP.GE.U32.AND.EX P0, PT, R17, UR5, PT, P0 ;  /* 0x0000000511007c0c */ /* 0x000fda000bf06100 */
[----:B0-----:R-:W-:Y:S05]  /*8670*/  @P0 BRA `(.L_x_295) ;  /* 0x0000000400700947 */ /* 0x001fea0003800000 */
[----:B------:R-:W0:Y:S01]  /*8680*/  S2R R10, SR_CTAID.X ;  /* 0x00000000000a7919 */ /* 0x000e220000002500 */
[----:B------:R-:W2:Y:S01]  /*8690*/  LDC.64 R8, c[0x0][0x628] ;  /* 0x00018a00ff087b82 */ /* 0x000ea20000000a00 */
[----:B------:R-:W-:Y:S01]  /*86a0*/  ULDC UR4, c[0x0][0x150] ;  /* 0x0000540000047ab9 */ /* 0x000fe20000000800 */
[----:B---3--:R-:W-:Y:S01]  /*86b0*/  IMAD.MOV.U32 R6, RZ, RZ, R18 ;  /* 0x000000ffff067224 */ /* 0x008fe200078e0012 */
[----:B------:R-:W3:Y:S01]  /*86c0*/  S2R R20, SR_CTAID.Y ;  /* 0x0000000000147919 */ /* 0x000ee20000002600 */
[----:B------:R-:W-:-:S04]  /*86d0*/  IMAD.MOV.U32 R7, RZ, RZ, R17 ;  /* 0x000000ffff077224 */ /* 0x000fc800078e0011 */
[----:B------:R-:W1:Y:S08]  /*86e0*/  LDC R15, c[0x0][0x144] ;  /* 0x00005100ff0f7b82 */ /* 0x000e700000000800 */
[----:B------:R-:W1:Y:S08]  /*86f0*/  LDC R0, c[0x0][0x630] ;  /* 0x00018c00ff007b82 */ /* 0x000e700000000800 */
[----:B------:R-:W1:Y:S01]  /*8700*/  LDC.64 R12, c[0x0][0x620] ;  /* 0x00018800ff0c7b82 */ /* 0x000e620000000a00 */
[----:B--2---:R-:W-:-:S04]  /*8710*/  ISETP.NE.U32.AND P0, PT, R8, RZ, PT ;  /* 0x000000ff0800720c */ /* 0x004fc80003f05070 */
[----:B------:R-:W-:Y:S02]  /*8720*/  ISETP.NE.AND.EX P0, PT, R9, RZ, PT, P0 ;  /* 0x000000ff0900720c */ /* 0x000fe40003f05300 */
[----:B0-----:R-:W-:-:S05]  /*8730*/  I2FP.F32.U32 R2, R10 ;  /* 0x0000000a00027245 */ /* 0x001fca0000201000 */
[----:B------:R-:W-:-:S04]  /*8740*/  FMUL R2, R2, UR4 ;  /* 0x0000000402027c20 */ /* 0x000fc80008400000 */
[----:B------:R0:W2:Y:S02]  /*8750*/  F2I.U32.TRUNC.NTZ R14, R2 ;  /* 0x00000002000e7305 */ /* 0x0000a4000020f000 */
[----:B---3--:R-:W-:Y:S05]  /*8760*/  @!P0 BRA `(.L_x_296) ;  /* 0x0000000000288947 */ /* 0x008fea0003800000 */
[----:B------:R-:W3:Y:S02]  /*8770*/  LDC R3, c[0x0][0x634] ;  /* 0x00018d00ff037b82 */ /* 0x000ee40000000800 */
[----:B---3--:R-:W-:-:S05]  /*8780*/  IADD3 R7, P0, R18, R3, RZ ;  /* 0x0000000312077210 */ /* 0x008fca0007f1e0ff */
[----:B-1----:R-:W-:-:S04]  /*8790*/  IMAD.X R11, RZ, RZ, R17, P0 ;  /* 0x000000ffff0b7224 */ /* 0x002fc800000e0611 */
[----:B0-----:R-:W-:-:S04]  /*87a0*/  IMAD.WIDE.U32 R2, R11, R8, RZ ;  /* 0x000000080b027225 */ /* 0x001fc800078e00ff */
[----:B----4-:R-:W-:-:S04]  /*87b0*/  IMAD.WIDE.U32 R4, P0, R7, R9, R2 ;  /* 0x0000000907047225 */ /* 0x010fc80007800002 */
[----:B------:R-:W-:-:S04]  /*87c0*/  IMAD.WIDE.U32 R2, R7, R8, RZ ;  /* 0x0000000807027225 */ /* 0x000fc800078e00ff */
[----:B------:R-:W-:Y:S01]  /*87d0*/  IMAD.X R7, RZ, RZ, RZ, P0 ;  /* 0x000000ffff077224 */ /* 0x000fe200000e06ff */
[----:B------:R-:W-:Y:S01]  /*87e0*/  IADD3 RZ, P0, R3, R4, RZ ;  /* 0x0000000403ff7210 */ /* 0x000fe20007f1e0ff */
[----:B------:R-:W-:-:S04]  /*87f0*/  IMAD.MOV.U32 R6, RZ, RZ, R5 ;  /* 0x000000ffff067224 */ /* 0x000fc800078e0005 */
[----:B------:R-:W-:-:S08]  /*8800*/  IMAD.WIDE.U32.X R6, R11, R9, R6, P0 ;  /* 0x000000090b067225 */ /* 0x000fd000000e0406 */
.L_x_296:
[----:B------:R-:W3:Y:S01]  /*8810*/  LDC.64 R26, c[0x0][0x640] ;  /* 0x00019000ff1a7b82 */ /* 0x000ee20000000a00 */
[-C--:B-1----:R-:W-:Y:S01]  /*8820*/  SHF.R.U64 R11, R6, R0.reuse, R7 ;  /* 0x00000000060b7219 */ /* 0x082fe20000001207 */
[----:B------:R-:W-:Y:S01]  /*8830*/  IMAD.MOV.U32 R19, RZ, RZ, R17 ;  /* 0x000000ffff137224 */ /* 0x000fe200078e0011 */
[----:B------:R-:W-:Y:S01]  /*8840*/  SHF.R.U32.HI R0, RZ, R0, R7 ;  /* 0x00000000ff007219 */ /* 0x000fe20000011607 */
[----:B--2---:R-:W-:Y:S01]  /*8850*/  IMAD.MOV R14, RZ, RZ, -R14 ;  /* 0x000000ffff0e7224 */ /* 0x004fe200078e0a0e */
[----:B----4-:R-:W-:Y:S01]  /*8860*/  IADD3 R5, P0, RZ, -R11, RZ ;  /* 0x8000000bff057210 */ /* 0x010fe20007f1e0ff */
[----:B------:R-:W-:Y:S01]  /*8870*/  ULDC UR4, c[0x0][0x154] ;  /* 0x0000550000047ab9 */ /* 0x000fe20000000800 */
[----:B------:R-:W-:Y:S01]  /*8880*/  IMAD.MOV.U32 R7, RZ, RZ, 0x1 ;  /* 0x00000001ff077424 */ /* 0x000fe200078e00ff */
[----:B------:R-:W1:Y:S01]  /*8890*/  LDC R4, c[0x0][0x618] ;  /* 0x00018600ff047b82 */ /* 0x000e620000000800 */
[----:B------:R-:W-:Y:S02]  /*88a0*/  IMAD R22, R15, R14, R10 ;  /* 0x0000000e0f167224 */ /* 0x000fe400078e020a */
[----:B------:R-:W-:-:S04]  /*88b0*/  IMAD.X R3, RZ, RZ, ~R0, P0 ;  /* 0x000000ffff037224 */ /* 0x000fc800000e0e00 */
[-C--:B------:R-:W-:Y:S01]  /*88c0*/  IMAD R0, R3, R12.reuse, RZ ;  /* 0x0000000c03007224 */ /* 0x080fe200078e02ff */
[----:B------:R-:W2:Y:S01]  /*88d0*/  LDC R6, c[0x0][0x608] ;  /* 0x00018200ff067b82 */ /* 0x000ea20000000800 */
[----:B0-----:R-:W-:-:S04]  /*88e0*/  IMAD.WIDE.U32 R2, R5, R12, R18 ;  /* 0x0000000c05027225 */ /* 0x001fc800078e0012 */
[----:B------:R-:W-:Y:S01]  /*88f0*/  IMAD R5, R5, R13, R0 ;  /* 0x0000000d05057224 */ /* 0x000fe200078e0200 */
[----:B------:R-:W-:Y:S02]  /*8900*/  I2FP.F32.U32 R0, R20 ;  /* 0x0000001400007245 */ /* 0x000fe40000201000 */
[----:B------:R-:W0:Y:S01]  /*8910*/  LDC R24, c[0x0][0x658] ;  /* 0x00019600ff187b82 */ /* 0x000e220000000800 */
[----:B------:R-:W-:Y:S01]  /*8920*/  IMAD.IADD R3, R3, 0x1, R5 ;  /* 0x0000000103037824 */ /* 0x000fe200078e0205 */
[----:B---3--:R-:W-:Y:S01]  /*8930*/  ISETP.NE.U32.AND P0, PT, R26, RZ, PT ;  /* 0x000000ff1a00720c */ /* 0x008fe20003f05070 */
[----:B------:R-:W-:Y:S01]  /*8940*/  FMUL R0, R0, UR4 ;  /* 0x0000000400007c20 */ /* 0x000fe20008400000 */
[----:B------:R-:W-:Y:S02]  /*8950*/  IMAD.MOV.U32 R5, RZ, RZ, -0x1 ;  /* 0xffffffffff057424 */ /* 0x000fe400078e00ff */
[----:B------:R-:W-:Y:S01]  /*8960*/  ISETP.NE.AND.EX P0, PT, R27, RZ, PT, P0 ;  /* 0x000000ff1b00720c */ /* 0x000fe20003f05300 */
[----:B------:R3:W4:Y:S01]  /*8970*/  F2I.U32.TRUNC.NTZ R12, R0 ;  /* 0x00000000000c7305 */ /* 0x000722000020f000 */
[----:B------:R-:W3:Y:S01]  /*8980*/  LDC R15, c[0x0][0x148] ;  /* 0x00005200ff0f7b82 */ /* 0x000ee20000000800 */
[----:B-1----:R-:W-:-:S02]  /*8990*/  SHF.R.U64 R10, R2, R4, R3 ;  /* 0x00000004020a7219 */ /* 0x002fc40000001203 */
[----:B------:R-:W-:-:S05]  /*89a0*/  SHF.R.U32.HI R3, RZ, R4, R3 ;  /* 0x00000004ff037219 */ /* 0x000fca0000011603 */
[----:B------:R-:W1:Y:S01]  /*89b0*/  LDC R14, c[0x0][0x600] ;  /* 0x00018000ff0e7b82 */ /* 0x000e620000000800 */
[-CC-:B--2---:R-:W-:Y:S02]  /*89c0*/  SHF.R.U64 R8, R10, R6.reuse, R3.reuse ;  /* 0x000000060a087219 */ /* 0x184fe40000001203 */
[----:B------:R-:W-:-:S05]  /*89d0*/  SHF.R.U32.HI R3, RZ, R6, R3 ;  /* 0x00000006ff037219 */ /* 0x000fca0000011603 */
[----:B------:R-:W2:Y:S01]  /*89e0*/  LDC R21, c[0x0][0x648] ;  /* 0x00019200ff157b82 */ /* 0x000ea20000000800 */
[-CC-:B0-----:R-:W-:Y:S02]  /*89f0*/  SHF.R.U64 R13, R8, R24.reuse, R3.reuse ;  /* 0x00000018080d7219 */ /* 0x181fe40000001203 */
[-C--:B------:R-:W-:Y:S02]  /*8a00*/  SHF.L.U32 R5, R5, R24.reuse, RZ ;  /* 0x0000001805057219 */ /* 0x080fe400000006ff */
[-C--:B------:R-:W-:Y:S01]  /*8a10*/  SHF.R.U32.HI R3, RZ, R24.reuse, R3 ;  /* 0x00000018ff037219 */ /* 0x080fe20000011603 */
[----:B------:R-:W-:Y:S01]  /*8a20*/  IMAD.MOV.U32 R2, RZ, RZ, R13 ;  /* 0x000000ffff027224 */ /* 0x000fe200078e000d */
[----:B------:R-:W-:Y:S01]  /*8a30*/  SHF.L.U32 R24, R7, R24, RZ ;  /* 0x0000001807187219 */ /* 0x000fe200000006ff */
[----:B------:R-:W0:Y:S01]  /*8a40*/  LDC R25, c[0x0][0x638] ;  /* 0x00018e00ff197b82 */ /* 0x000e220000000800 */
[----:B------:R-:W-:-:S07]  /*8a50*/  LOP3.LUT R19, RZ, R5, RZ, 0x33, !PT ;  /* 0x00000005ff137212 */ /* 0x000fce00078e33ff */
[----:B------:R-:W0:Y:S01]  /*8a60*/  LDC R28, c[0x0][0x610] ;  /* 0x00018400ff1c7b82 */ /* 0x000e220000000800 */
[----:B----4-:R-:W-:Y:S05]  /*8a70*/  @!P0 BRA `(.L_x_297) ;  /* 0x0000000000288947 */ /* 0x010fea0003800000 */
[----:B---3--:R-:W3:Y:S02]  /*8a80*/  LDC R0, c[0x0][0x64c] ;  /* 0x00019300ff007b82 */ /* 0x008ee40000000800 */
[----:B---3--:R-:W-:-:S05]  /*8a90*/  IADD3 R7, P0, R13, R0, RZ ;  /* 0x000000000d077210 */ /* 0x008fca0007f1e0ff */
        /* <DEDUP_REMOVED lines=8> */
.L_x_297:
[----:B------:R-:W4:Y:S01]  /*8b20*/  LDC R4, c[0x0][0x65c] ;  /* 0x00019700ff047b82 */ /* 0x000f220000000800 */
[----:B--23--:R-:W-:Y:S01]  /*8b30*/  SHF.R.U64 R0, R2, R21, R3 ;  /* 0x0000001502007219 */ /* 0x00cfe20000001203 */
[----:B-1----:R-:W-:Y:S01]  /*8b40*/  VIADD R3, R14, 0xffffffff ;  /* 0xffffffff0e037836 */ /* 0x002fe20000000000 */
[----:B------:R-:W-:Y:S01]  /*8b50*/  LOP3.LUT R19, R8, R19, RZ, 0xc0, !PT ;  /* 0x0000001308137212 */ /* 0x000fe200078ec0ff */
[----:B------:R-:W-:Y:S02]  /*8b60*/  IMAD.MOV R12, RZ, RZ, -R12 ;  /* 0x000000ffff0c7224 */ /* 0x000fe400078e0a0c */
[----:B------:R-:W-:Y:S01]  /*8b70*/  IMAD.MOV R2, RZ, RZ, -R0 ;  /* 0x000000ffff027224 */ /* 0x000fe200078e0a00 */
[----:B------:R-:W-:Y:S01]  /*8b80*/  LOP3.LUT R3, R10, R3, RZ, 0xc0, !PT ;  /* 0x000000030a037212 */ /* 0x000fe200078ec0ff */
[----:B------:R-:W-:Y:S02]  /*8b90*/  IMAD R19, R24, R0, R19 ;  /* 0x0000000018137224 */ /* 0x000fe400078e0213 */
[----:B0-----:R-:W-:-:S04]  /*8ba0*/  IMAD R0, R2, R25, R13 ;  /* 0x0000001902007224 */ /* 0x001fc800078e020d */
[----:B------:R-:W-:Y:S01]  /*8bb0*/  IMAD R2, R0, R14, R3 ;  /* 0x0000000e00027224 */ /* 0x000fe200078e0203 */
[----:B----4-:R-:W-:Y:S01]  /*8bc0*/  ISETP.NE.AND P0, PT, R4, 0x1, PT ;  /* 0x000000010400780c */ /* 0x010fe20003f05270 */
[----:B------:R-:W-:-:S05]  /*8bd0*/  IMAD.MOV.U32 R4, RZ, RZ, 0x1 ;  /* 0x00000001ff047424 */ /* 0x000fca00078e00ff */
[----:B------:R-:W-:-:S07]  /*8be0*/  PRMT R0, R4, 0x7610, R0 ;  /* 0x0000761004007816 */ /* 0x000fce0000000000 */
[----:B------:R-:W-:-:S04]  /*8bf0*/  @P0 IMAD R22, R15, R12, R20 ;  /* 0x0000000c0f160224 */ /* 0x000fc800078e0214 */
[----:B------:R-:W-:-:S05]  /*8c00*/  IMAD R19, R19, R28, R22 ;  /* 0x0000001c13137224 */ /* 0x000fca00078e0216 */
[----:B------:R-:W-:Y:S02]  /*8c10*/  SEL R22, R2, R19, !P0 ;  /* 0x0000001302167207 */ /* 0x000fe40004000000 */
[----:B------:R-:W-:Y:S01]  /*8c20*/  SEL R19, R19, R2, !P0 ;  /* 0x0000000213137207 */ /* 0x000fe20004000000 */
[----:B------:R-:W-:-:S07]  /*8c30*/  IMAD.MOV.U32 R2, RZ, RZ, R11 ;  /* 0x000000ffff027224 */ /* 0x000fce00078e000b */
.L_x_295:
[----:B------:R-:W-:Y:S02]  /*8c40*/  LOP3.LUT P0, RZ, R0, 0xff, RZ, 0xc0, !PT ;  /* 0x000000ff00ff7812 */ /* 0x000fe4000780c0ff */
[----:B------:R-:W-:-:S11]  /*8c50*/  LOP3.LUT R165, R165, 0x1, RZ, 0x3c, !PT ;  /* 0x00000001a5a57812 */ /* 0x000fd600078e3cff */
[----:B------:R-:W-:Y:S05]  /*8c60*/  @P0 BRA `(.L_x_298) ;  /* 0xffffff88008c0947 */ /* 0x000fea000383ffff */
[----:B------:R-:W-:Y:S05]  /*8c70*/  EXIT ;  /* 0x000000000000794d */ /* 0x000fea0003800000 */
.L_x_17:
[----:B------:R-:W-:-:S08]  /*8c80*/  ISETP.NE.AND P0, PT, R5, RZ, PT ;  /* 0x000000ff0500720c */ /* 0x000fd00003f05270 */
[----:B0-----:R-:W0:-:S00]  /*8c90*/  USETMAXREG.DEALLOC.CTAPOOL 0x28 ;  /* 0x00000028000079c8 */ /* 0x001e0000080e0500 */
[----:B------:R-:W-:Y:S05]  /*8ca0*/  @P0 EXIT ;  /* 0x000000000000094d */ /* 0x000fea0003800000 */
[----:B0-----:R-:W-:Y:S01]  /*8cb0*/  LOP3.LUT P0, RZ, R8, 0xff, RZ, 0xc0, !PT ;  /* 0x000000ff08ff7812 */ /* 0x001fe2000780c0ff */
[----:B------:R-:W-:Y:S02]  /*8cc0*/  IMAD.MOV.U32 R0, RZ, RZ, 0x1 ;  /* 0x00000001ff007424 */ /* 0x000fe400078e00ff */
[----:B------:R-:W-:-:S10]  /*8cd0*/  IMAD.MOV.U32 R8, RZ, RZ, RZ ;  /* 0x000000ffff087224 */ /* 0x000fd400078e00ff */
[----:B------:R-:W-:Y:S05]  /*8ce0*/  @!P0 BRA `(.L_x_299) ;  /* 0x0000000c00408947 */ /* 0x000fea0003800000 */
[----:B------:R-:W0:Y:S01]  /*8cf0*/  S2R R10, SR_CgaCtaId ;  /* 0x00000000000a7919 */ /* 0x000e220000008800 */
[----:B------:R-:W-:Y:S01]  /*8d00*/  LOP3.LUT P0, RZ, R4, 0x1f, RZ, 0xc0, !PT ;  /* 0x0000001f04ff7812 */ /* 0x000fe2000780c0ff */
[----:B------:R-:W-:Y:S01]  /*8d10*/  ULDC UR5, c[0x0][0x658] ;  /* 0x0001960000057ab9 */ /* 0x000fe20000000800 */
[C---:B------:R-:W-:Y:S01]  /*8d20*/  ISETP.NE.AND P2, PT, R3.reuse, RZ, PT ;  /* 0x000000ff0300720c */ /* 0x040fe20003f45270 */
[----:B------:R-:W-:Y:S01]  /*8d30*/  UMOV UR6, 0xffffffff ;  /* 0xffffffff00067882 */ /* 0x000fe20000000000 */
[----:B------:R-:W-:Y:S01]  /*8d40*/  ISETP.NE.OR P0, PT, R3, RZ, !P0 ;  /* 0x000000ff0300720c */ /* 0x000fe20004705670 */
[----:B------:R-:W-:Y:S01]  /*8d50*/  BSSY B0, `(.L_x_299) ;  /* 0x00000c9000007945 */ /* 0x000fe20003800000 */
[----:B------:R-:W-:Y:S01]  /*8d60*/  USHF.L.U32 UR6, UR6, UR5, URZ ;  /* 0x0000000506067299 */ /* 0x000fe2000800063f */
[----:B------:R-:W-:Y:S01]  /*8d70*/  IMAD.MOV.U32 R9, RZ, RZ, 0x1 ;  /* 0x00000001ff097424 */ /* 0x000fe200078e00ff */
[----:B------:R-:W-:Y:S01]  /*8d80*/  LOP3.LUT R6, R16, 0x2, RZ, 0xfc, !PT ;  /* 0x0000000210067812 */ /* 0x000fe200078efcff */
[----:B------:R-:W-:Y:S01]  /*8d90*/  IMAD.MOV.U32 R0, RZ, RZ, 0x1 ;  /* 0x00000001ff007424 */ /* 0x000fe200078e00ff */
[----:B------:R-:W-:Y:S01]  /*8da0*/  ULDC UR4, c[0x0][0x600] ;  /* 0x0001800000047ab9 */ /* 0x000fe20000000800 */
[----:B------:R-:W-:Y:S01]  /*8db0*/  IMAD.MOV.U32 R8, RZ, RZ, RZ ;  /* 0x000000ffff087224 */ /* 0x000fe200078e00ff */
[----:B------:R-:W-:Y:S01]  /*8dc0*/  UMOV UR7, 0x1 ;  /* 0x0000000100077882 */ /* 0x000fe20000000000 */
[----:B------:R-:W-:-:S02]  /*8dd0*/  UIADD3 UR19, UR40, 0x1, URZ ;  /* 0x0000000128137890 */ /* 0x000fc4000fffe03f */
[----:B------:R-:W-:Y:S02]  /*8de0*/  UIADD3 UR15, UR4, -0x1, URZ ;  /* 0xffffffff040f7890 */ /* 0x000fe4000fffe03f */
[----:B------:R-:W-:Y:S02]  /*8df0*/  USHF.L.U32 UR17, UR7, UR5, URZ ;  /* 0x0000000507117299 */ /* 0x000fe4000800063f */
[----:B------:R-:W-:Y:S01]  /*8e00*/  ULOP3.LUT UR16, URZ, UR6, URZ, 0x33, !UPT ;  /* 0x000000063f107292 */ /* 0x000fe2000f8e333f */
[----:B------:R-:W-:Y:S01]  /*8e10*/  ULDC.64 UR20, c[0x0][0x198] ;  /* 0x0000660000147ab9 */ /* 0x000fe20000000a00 */
[C---:B0-----:R-:W-:Y:S02]  /*8e20*/  IMAD.SHL.U32 R3, R10.reuse, 0x4000, RZ ;  /* 0x000040000a037824 */ /* 0x041fe400078e00ff */
[----:B------:R-:W-:-:S03]  /*8e30*/  IMAD.SHL.U32 R10, R10, 0x80, RZ ;  /* 0x000000800a0a7824 */ /* 0x000fc600078e00ff */
[----:B------:R-:W-:Y:S02]  /*8e40*/  LOP3.LUT R3, R3, 0x4000, RZ, 0xc0, !PT ;  /* 0x0000400003037812 */ /* 0x000fe400078ec0ff */
[----:B------:R-:W-:Y:S02]  /*8e50*/  LOP3.LUT R10, R10, 0x80, RZ, 0xc0, !PT ;  /* 0x000000800a0a7812 */ /* 0x000fe400078ec0ff */
[----:B------:R-:W-:-:S07]  /*8e60*/  LOP3.LUT R7, R3, 0xa180, RZ, 0xfc, !PT ;  /* 0x0000a18003077812 */ /* 0x000fce00078efcff */
.L_x_311:
[----:B------:R-:W-:-:S03]  /*8e70*/  UMOV UR4, 0xffffffff ;  /* 0xffffffff00047882 */ /* 0x000fc60000000000 */
[----:B------:R-:W-:Y:S05]  /*8e80*/  BRA.DIV UR4, `(.L_x_300) ;  /* 0x0000001204107947 */ /* 0x000fea000b800000 */
[----:B------:R-:W-:-:S13]  /*8e90*/  ELECT P6, URZ, PT ;  /* 0x00000000003f782f */ /* 0x000fda00038c0000 */
.L_x_325:
[----:B------:R-:W0:Y:S01]  /*8ea0*/  LDC R3, c[0x0][0x28c] ;  /* 0x0000a300ff037b82 */ /* 0x000e220000000800 */
[----:B------:R-:W-:Y:S01]  /*8eb0*/  BSSY B1, `(.L_x_301) ;  /* 0x0000039000017945 */ /* 0x000fe20003800000 */
[----:B0-----:R-:W-:-:S13]  /*8ec0*/  ISETP.LT.OR P6, PT, R3, 0x1, !P6 ;  /* 0x000000010300780c */ /* 0x001fda00077c1670 */
[----:B------:R-:W-:Y:S05]  /*8ed0*/  @P6 BRA `(.L_x_302) ;  /* 0x0000000000d86947 */ /* 0x000fea0003800000 */
[----:B------:R-:W-:Y:S02]  /*8ee0*/  IMAD R22, R22, 0x100, R10 ;  /* 0x0000010016167824 */ /* 0x000fe400078e020a */
[----:B------:R-:W-:Y:S02]  /*8ef0*/  IMAD.SHL.U32 R19, R19, 0x40, RZ ;  /* 0x0000004013137824 */ /* 0x000fe400078e00ff */
[----:B------:R-:W-:Y:S02]  /*8f00*/  IMAD.MOV.U32 R14, RZ, RZ, RZ ;  /* 0x000000ffff0e7224 */ /* 0x000fe400078e00ff */
[----:B------:R-:W-:Y:S02]  /*8f10*/  IMAD.U32 R15, RZ, RZ, UR19 ;  /* 0x00000013ff0f7e24 */ /* 0x000fe4000f8e00ff */
[----:B------:R-:W-:Y:S02]  /*8f20*/  IMAD.MOV.U32 R3, RZ, RZ, R0 ;  /* 0x000000ffff037224 */ /* 0x000fe400078e0000 */
[----:B------:R-:W-:-:S07]  /*8f30*/  IMAD.MOV.U32 R4, RZ, RZ, R8 ;  /* 0x000000ffff047224 */ /* 0x000fce00078e0008 */
.L_x_306:
[----:B------:R-:W0:Y:S01]  /*8f40*/  S2R R12, SR_CgaCtaId ;  /* 0x00000000000c7919 */ /* 0x000e220000008800 */
[----:B------:R-:W-:Y:S01]  /*8f50*/  MOV R5, 0x400 ;  /* 0x0000040000057802 */ /* 0x000fe20000000f00 */
[----:B------:R-:W1:Y:S03]  /*8f60*/  @!P2 LDC R11, c[0x0][0x500] ;  /* 0x00014000ff0bab82 */ /* 0x000e660000000800 */
[----:B0-----:R-:W-:Y:S02]  /*8f70*/  LEA R13, R12, R5, 0x18 ;  /* 0x000000050c0d7211 */ /* 0x001fe400078ec0ff */
[----:B------:R-:W-:-:S03]  /*8f80*/  SHF.L.U32 R5, R3, 0x1f, RZ ;  /* 0x0000001f03057819 */ /* 0x000fc600000006ff */
[----:B------:R-:W-:-:S04]  /*8f90*/  IMAD R12, R4, 0x8, R13 ;  /* 0x00000008040c7824 */ /* 0x000fc800078e020d */
[----:B------:R-:W0:Y:S02]  /*8fa0*/  SYNCS.PHASECHK.TRANS64.TRYWAIT P1, [R12+URZ+0x28], R5 ;  /* 0x000028050c0075a7 */ /* 0x000e24000802017f */
[----:B01----:R-:W-:Y:S05]  /*8fb0*/  @!P1 BRA `(.L_x_303) ;  /* 0x0000000c00e49947 */ /* 0x003fea0003800000 */
.L_x_326:
[----:B0-----:R-:W-:Y:S01]  /*8fc0*/  PRMT R5, R6, 0x9910, RZ ;  /* 0x0000991006057816 */ /* 0x001fe200000000ff */
[----:B------:R0:W-:Y:S03]  /*8fd0*/  @!P2 SYNCS.ARRIVE.TRANS64 RZ, [R12+URZ], R11 ;  /* 0x0000000b0cffa9a7 */ /* 0x0001e6000800003f */
[----:B------:R-:W-:-:S13]  /*8fe0*/  ISETP.NE.AND P1, PT, R5, 0x2, PT ;  /* 0x000000020500780c */ /* 0x000fda0003f25270 */
[----:B0-----:R-:W-:Y:S05]  /*8ff0*/  @P1 BRA `(.L_x_304) ;  /* 0x0000000000041947 */ /* 0x001fea0003800000 */
[----:B------:R-:W-:Y:S01]  /*9000*/  BPT.TRAP 0x1 ;  /* 0x000000040000795c */ /* 0x000fe20000300000 */
.L_x_304:
[----:B------:R-:W-:Y:S05]  /*9010*/  @P0 BRA `(.L_x_305) ;  /* 0x0000000000040947 */ /* 0x000fea0003800000 */
[----:B------:R-:W-:Y:S01]  /*9020*/  BPT.TRAP 0x1 ;  /* 0x000000040000795c */ /* 0x000fe20000300000 */
.L_x_305:
[----:B------:R-:W-:Y:S01]  /*9030*/  R2UR UR13, R13 ;  /* 0x000000000d0d72ca */ /* 0x000fe200000e0000 */
[----:B------:R-:W-:Y:S01]  /*9040*/  IMAD R13, R4, 0x2000, R13 ;  /* 0x00002000040d7824 */ /* 0x000fe200078e020d */
[----:B------:R-:W-:Y:S01]  /*9050*/  R2UR UR9, R12 ;  /* 0x000000000c0972ca */ /* 0x000fe200000e0000 */
[C---:B------:R-:W-:Y:S01]  /*9060*/  IMAD R5, R4.reuse, 0x8000, R7 ;  /* 0x0000800004057824 */ /* 0x040fe200078e0207 */
[----:B------:R-:W-:Y:S01]  /*9070*/  UIADD3 UR4, UP0, UR20, 0xf0, URZ ;  /* 0x000000f014047890 */ /* 0x000fe2000ff1e03f */
[----:B------:R-:W-:Y:S01]  /*9080*/  VIADD R15, R15, 0xffffffff ;  /* 0xffffffff0f0f7836 */ /* 0x000fe20000000000 */
[----:B------:R-:W-:Y:S01]  /*9090*/  R2UR UR5, R13 ;  /* 0x000000000d0572ca */ /* 0x000fe200000e0000 */
[----:B------:R-:W-:Y:S01]  /*90a0*/  UIADD3 UR22, UP1, UR20, 0x1f0, URZ ;  /* 0x000001f014167890 */ /* 0x000fe2000ff3e03f */
[----:B------:R-:W-:Y:S01]  /*90b0*/  R2UR UR8, R5 ;  /* 0x00000000050872ca */ /* 0x000fe200000e0000 */
[----:B------:R-:W-:Y:S01]  /*90c0*/  VIADD R4, R4, 0x1 ;  /* 0x0000000104047836 */ /* 0x000fe20000000000 */
[----:B------:R-:W-:Y:S01]  /*90d0*/  R2UR UR11, R19 ;  /* 0x00000000130b72ca */ /* 0x000fe200000e0000 */
[----:B------:R-:W-:Y:S01]  /*90e0*/  UIADD3.X UR23, URZ, UR21, URZ, UP1, !UPT ;  /* 0x000000153f177290 */ /* 0x000fe20008ffe43f */
[----:B------:R-:W-:Y:S01]  /*90f0*/  R2UR UR10, R14 ;  /* 0x000000000e0a72ca */ /* 0x000fe200000e0000 */
[----:B------:R-:W-:Y:S01]  /*9100*/  UMOV UR6, 0x0 ;  /* 0x0000000000067882 */ /* 0x000fe20000000000 */
[----:B------:R-:W-:Y:S01]  /*9110*/  R2UR UR12, R2 ;  /* 0x00000000020c72ca */ /* 0x000fe200000e0000 */
[----:B------:R-:W-:Y:S01]  /*9120*/  UMOV UR7, 0x10000000 ;  /* 0x1000000000077882 */ /* 0x000fe20000000000 */
[----:B------:R-:W-:Y:S01]  /*9130*/  R2UR UR18, R22 ;  /* 0x00000000161272ca */ /* 0x000fe200000e0000 */
[----:B------:R-:W-:Y:S01]  /*9140*/  UMOV UR24, 0x30000 ;  /* 0x0003000000187882 */ /* 0x000fe20000000000 */
[----:B------:R-:W-:Y:S01]  /*9150*/  ISETP.GT.AND P3, PT, R15, 0x1, PT ;  /* 0x000000010f00780c */ /* 0x000fe20003f64270 */
[----:B------:R-:W-:Y:S01]  /*9160*/  UIADD3 UR14, UR5, 0x180, URZ ;  /* 0x00000180050e7890 */ /* 0x000fe2000fffe03f */
[----:B------:R-:W-:Y:S01]  /*9170*/  ISETP.NE.AND P1, PT, R4, 0x5, PT ;  /* 0x000000050400780c */ /* 0x000fe20003f25270 */
[----:B------:R-:W-:Y:S01]  /*9180*/  UIADD3.X UR5, URZ, UR21, URZ, UP0, !UPT ;  /* 0x000000153f057290 */ /* 0x000fe200087fe43f */
[----:B------:R-:W-:Y:S01]  /*9190*/  VIADD R14, R14, 0x80 ;  /* 0x000000800e0e7836 */ /* 0x000fe20000000000 */
[----:B------:R-:W-:Y:S01]  /*91a0*/  UIADD3 UR13, UR13, UR8, URZ ;  /* 0x000000080d0d7290 */ /* 0x000fe2000fffe03f */
[----:B------:R-:W-:-:S02]  /*91b0*/  SEL R12, RZ, 0x1, P1 ;  /* 0x00000001ff0c7807 */ /* 0x000fc40000800000 */
[----:B------:R-:W-:Y:S01]  /*91c0*/  UMOV UR8, UR14 ;  /* 0x0000000e00087c82 */ /* 0x000fe20008000000 */
[----:B------:R-:W-:Y:S02]  /*91d0*/  SEL R4, R4, RZ, P1 ;  /* 0x000000ff04047207 */ /* 0x000fe40000800000 */
[----:B------:R-:W-:Y:S01]  /*91e0*/  LOP3.LUT R3, R3, R12, RZ, 0x3c, !PT ;  /* 0x0000000c03037212 */ /* 0x000fe200078e3cff */
[----:B------:R0:W-:Y:S02]  /*91f0*/  UTMALDG.3D [UR8], [UR4], desc[UR6] ;  /* 0x00000608040075b4 */ /* 0x0001e40008011000 */
[----:B0-----:R-:W-:Y:S01]  /*9200*/  UMOV UR11, UR18 ;  /* 0x00000012000b7c82 */ /* 0x001fe20008000000 */
[----:B------:R-:W-:Y:S02]  /*9210*/  UMOV UR8, UR13 ;  /* 0x0000000d00087c82 */ /* 0x000fe40008000000 */
[----:B------:R0:W-:Y:S02]  /*9220*/  UTMALDG.3D.MULTICAST [UR8], [UR22], UR24, desc[UR6] ;  /* 0x00000608160073b4 */ /* 0x0001e40008011818 */
[----:B0-----:R-:W-:Y:S05]  /*9230*/  @P3 BRA `(.L_x_306) ;  /* 0xfffffffc00403947 */ /* 0x001fea000383ffff */
.L_x_302:
[----:B------:R-:W-:Y:S05]  /*9240*/  BSYNC B1 ;  /* 0x0000000000017941 */ /* 0x000fea0003800000 */
.L_x_301:
[----:B------:R-:W2:Y:S01]  /*9250*/  LDL.64 R12, [R1] ;  /* 0x00000000010c7983 */ /* 0x000ea20000100a00 */
[----:B------:R-:W-:Y:S01]  /*9260*/  LOP3.LUT P4, RZ, R9, 0xff, RZ, 0xc0, !PT ;  /* 0x000000ff09ff7812 */ /* 0x000fe2000788c0ff */
[----:B------:R-:W-:Y:S01]  /*9270*/  VIADD R8, R8, UR40 ;  /* 0x0000002808087c36 */ /* 0x000fe20008000000 */
[----:B------:R-:W-:Y:S01]  /*9280*/  ULDC.64 UR4, c[0x0][0x650] ;  /* 0x0001940000047ab9 */ /* 0x000fe20000000a00 */
[----:B------:R-:W-:Y:S01]  /*9290*/  IMAD.U32 R5, RZ, RZ, UR40 ;  /* 0x00000028ff057e24 */ /* 0x000fe2000f8e00ff */
[----:B------:R-:W-:Y:S01]  /*92a0*/  UISETP.GE.U32.AND UP0, UPT, UR40, 0x5, UPT ;  /* 0x000000052800788c */ /* 0x000fe2000bf06070 */
[----:B------:R-:W-:Y:S01]  /*92b0*/  BSSY B1, `(.L_x_307) ;  /* 0x0000070000017945 */ /* 0x000fe20003800000 */
[----:B------:R-:W-:Y:S01]  /*92c0*/  ISETP.GT.U32.AND P1, PT, R8, 0x4, PT ;  /* 0x000000040800780c */ /* 0x000fe20003f24070 */
[----:B------:R-:W-:Y:S01]  /*92d0*/  IMAD.MOV.U32 R19, RZ, RZ, -0x1 ;  /* 0xffffffffff137424 */ /* 0x000fe200078e00ff */
[----:B------:R-:W-:Y:S01]  /*92e0*/  PRMT R9, RZ, 0x7610, R9 ;  /* 0x00007610ff097816 */ /* 0x000fe20000000009 */
[----:B------:R-:W-:Y:S01]  /*92f0*/  IMAD.MOV.U32 R22, RZ, RZ, -0x1 ;  /* 0xffffffffff167424 */ /* 0x000fe200078e00ff */
[----:B------:R-:W-:-:S02]  /*9300*/  ISETP.LT.U32.AND P1, PT, R5, 0x5, P1 ;  /* 0x000000050500780c */ /* 0x000fc40000f21070 */
[----:B------:R-:W-:Y:S01]  /*9310*/  PLOP3.LUT P3, PT, PT, PT, UP0, 0x80, 0x0 ;  /* 0x000000000000781c */ /* 0x000fe20003f6f008 */
[----:B------:R-:W0:Y:S01]  /*9320*/  @P4 S2R R3, SR_CgaCtaId ;  /* 0x0000000000034919 */ /* 0x000e220000008800 */
[----:B------:R-:W-:-:S04]  /*9330*/  @P4 MOV R2, 0x400 ;  /* 0x0000040000024802 */ /* 0x000fc80000000f00 */
[----:B0-----:R-:W-:Y:S01]  /*9340*/  @P4 LEA R4, R3, R2, 0x18 ;  /* 0x0000000203044211 */ /* 0x001fe200078ec0ff */
[----:B------:R-:W-:-:S03]  /*9350*/  IMAD.WIDE.U32 R2, R8, -0x33333333, RZ ;  /* 0xcccccccd08027825 */ /* 0x000fc600078e00ff */
[----:B------:R0:W-:Y:S01]  /*9360*/  @P4 SYNCS.ARRIVE.TRANS64.A1T0 RZ, [R4+URZ+0x88], RZ ;  /* 0x000088ff04ff49a7 */ /* 0x0001e2000810003f */
[----:B------:R-:W-:Y:S01]  /*9370*/  IMAD.MOV.U32 R2, RZ, RZ, -0x1 ;  /* 0xffffffffff027424 */ /* 0x000fe200078e00ff */
[----:B------:R-:W-:Y:S02]  /*9380*/  SHF.R.U32.HI R5, RZ, 0x2, R3 ;  /* 0x00000002ff057819 */ /* 0x000fe40000011603 */
[----:B------:R-:W-:-:S03]  /*9390*/  SEL R3, RZ, 0x1, !P1 ;  /* 0x00000001ff037807 */ /* 0x000fc60004800000 */
[----:B------:R-:W-:Y:S01]  /*93a0*/  IMAD R8, R5, -0x5, R8 ;  /* 0xfffffffb05087824 */ /* 0x000fe200078e0208 */
[----:B------:R-:W-:Y:S02]  /*93b0*/  LOP3.LUT R0, R0, R3, RZ, 0x3c, !PT ;  /* 0x0000000300007212 */ /* 0x000fe400078e3cff */
[----:B------:R-:W-:Y:S02]  /*93c0*/  PRMT R3, RZ, 0x7610, R3 ;  /* 0x00007610ff037816 */ /* 0x000fe40000000003 */
[----:B------:R-:W-:Y:S02]  /*93d0*/  @P3 LOP3.LUT R0, R0, 0x1, R5, 0x78, !PT ;  /* 0x0000000100003812 */ /* 0x000fe400078e7805 */
[----:B--2---:R-:W-:-:S04]  /*93e0*/  IADD3 R18, P4, R18, R12, RZ ;  /* 0x0000000c12127210 */ /* 0x004fc80007f9e0ff */
[----:B------:R-:W-:Y:S01]  /*93f0*/  ISETP.GE.U32.AND P1, PT, R18, UR4, PT ;  /* 0x0000000412007c0c */ /* 0x000fe2000bf26070 */
[----:B------:R-:W-:-:S05]  /*9400*/  IMAD.X R17, R17, 0x1, R23, P4 ;  /* 0x0000000111117824 */ /* 0x000fca00020e0617 */
[----:B------:R-:W-:-:S13]  /*9410*/  ISETP.GE.U32.AND.EX P1, PT, R17, UR5, PT, P1 ;  /* 0x0000000511007c0c */ /* 0x000fda000bf26110 */
[----:B0-----:R-:W-:Y:S05]  /*9420*/  @P1 BRA `(.L_x_308) ;  /* 0x0000000400601947 */ /* 0x001fea0003800000 */
[----:B------:R-:W0:Y:S01]  /*9430*/  S2R R12, SR_CTAID.X ;  /* 0x00000000000c7919 */ /* 0x000e220000002500 */
[----:B------:R-:W-:Y:S01]  /*9440*/  ULDC.64 UR4, c[0x0][0x628] ;  /* 0x00018a0000047ab9 */ /* 0x000fe20000000a00 */
[----:B------:R-:W-:Y:S01]  /*9450*/  ULDC UR7, c[0x0][0x630] ;  /* 0x00018c0000077ab9 */ /* 0x000fe20000000800 */
[----:B------:R-:W-:Y:S01]  /*9460*/  ISETP.NE.U32.AND P1, PT, RZ, UR4, PT ;  /* 0x00000004ff007c0c */ /* 0x000fe2000bf25070 */
[----:B------:R-:W1:Y:S01]  /*9470*/  S2R R13, SR_CTAID.Y ;  /* 0x00000000000d7919 */ /* 0x000e620000002600 */
[----:B------:R-:W-:Y:S01]  /*9480*/  ULDC UR8, c[0x0][0x150] ;  /* 0x0000540000087ab9 */ /* 0x000fe20000000800 */
[----:B------:R-:W-:Y:S01]  /*9490*/  IMAD.MOV.U32 R2, RZ, RZ, R18 ;  /* 0x000000ffff027224 */ /* 0x000fe200078e0012 */
[----:B------:R-:W-:Y:S01]  /*94a0*/  ISETP.NE.AND.EX P1, PT, RZ, UR5, PT, P1 ;  /* 0x00000005ff007c0c */ /* 0x000fe2000bf25310 */
[----:B------:R-:W-:Y:S01]  /*94b0*/  IMAD.MOV.U32 R3, RZ, RZ, R17 ;  /* 0x000000ffff037224 */ /* 0x000fe200078e0011 */
[----:B0-----:R-:W-:-:S11]  /*94c0*/  I2FP.F32.U32 R14, R12 ;  /* 0x0000000c000e7245 */ /* 0x001fd60000201000 */
[----:B------:R-:W-:Y:S05]  /*94d0*/  @!P1 BRA `(.L_x_309) ;  /* 0x0000000000289947 */ /* 0x000fea0003800000 */
[----:B------:R-:W-:Y:S02]  /*94e0*/  ULDC UR6, c[0x0][0x634] ;  /* 0x00018d0000067ab9 */ /* 0x000fe40000000800 */
[----:B------:R-:W-:-:S05]  /*94f0*/  IADD3 R3, P1, R18, UR6, RZ ;  /* 0x0000000612037c10 */ /* 0x000fca000ff3e0ff */
[----:B------:R-:W-:-:S04]  /*9500*/  IMAD.X R11, RZ, RZ, R17, P1 ;  /* 0x000000ffff0b7224 */ /* 0x000fc800008e0611 */
[----:B------:R-:W-:-:S04]  /*9510*/  IMAD.WIDE.U32 R4, R11, UR4, RZ ;  /* 0x000000040b047c25 */ /* 0x000fc8000f8e00ff */
[----:B------:R-:W-:-:S04]  /*9520*/  IMAD.WIDE.U32 R4, P1, R3, UR5, R4 ;  /* 0x0000000503047c25 */ /* 0x000fc8000f820004 */
[----:B------:R-:W-:-:S04]  /*9530*/  IMAD.WIDE.U32 R2, R3, UR4, RZ ;  /* 0x0000000403027c25 */ /* 0x000fc8000f8e00ff */
[----:B------:R-:W-:Y:S01]  /*9540*/  IMAD.MOV.U32 R2, RZ, RZ, R5 ;  /* 0x000000ffff027224 */ /* 0x000fe200078e0005 */
[----:B------:R-:W-:Y:S01]  /*9550*/  IADD3 RZ, P3, R3, R4, RZ ;  /* 0x0000000403ff7210 */ /* 0x000fe20007f7e0ff */
[----:B------:R-:W-:-:S04]  /*9560*/  IMAD.X R3, RZ, RZ, RZ, P1 ;  /* 0x000000ffff037224 */ /* 0x000fc800008e06ff */
[----:B------:R-:W-:-:S08]  /*9570*/  IMAD.WIDE.U32.X R2, R11, UR5, R2, P3 ;  /* 0x000000050b027c25 */ /* 0x000fd000098e0402 */
.L_x_309:
[----:B------:R-:W0:Y:S01]  /*9580*/  LDC R21, c[0x0][0x65c] ;  /* 0x00019700ff157b82 */ /* 0x000e220000000800 */
[--C-:B------:R-:W-:Y:S01]  /*9590*/  SHF.R.U64 R11, R2, UR7, R3.reuse ;  /* 0x00000007020b7c19 */ /* 0x100fe20008001203 */
[----:B------:R-:W-:Y:S01]  /*95a0*/  FMUL R14, R14, UR8 ;  /* 0x000000080e0e7c20 */ /* 0x000fe20008400000 */
[----:B------:R-:W-:Y:S01]  /*95b0*/  SHF.R.U32.HI R2, RZ, UR7, R3 ;  /* 0x00000007ff027c19 */ /* 0x000fe20008011603 */
[----:B------:R-:W-:Y:S01]  /*95c0*/  ULDC UR6, c[0x0][0x154] ;  /* 0x0000550000067ab9 */ /* 0x000fe20000000800 */
[----:B------:R-:W-:Y:S01]  /*95d0*/  IADD3 R15, P1, RZ, -R11, RZ ;  /* 0x8000000bff0f7210 */ /* 0x000fe20007f3e0ff */
[----:B------:R-:W-:Y:S01]  /*95e0*/  ULDC.64 UR4, c[0x0][0x620] ;  /* 0x0001880000047ab9 */ /* 0x000fe20000000a00 */
[----:B-1----:R-:W-:Y:S01]  /*95f0*/  I2FP.F32.U32 R3, R13 ;  /* 0x0000000d00037245 */ /* 0x002fe20000201000 */
[----:B------:R-:W1:Y:S01]  /*9600*/  LDC R19, c[0x0][0x144] ;  /* 0x00005100ff137b82 */ /* 0x000e620000000800 */
[----:B------:R-:W2:Y:S01]  /*9610*/  F2I.U32.TRUNC.NTZ R14, R14 ;  /* 0x0000000e000e7305 */ /* 0x000ea2000020f000 */
[----:B------:R-:W-:-:S02]  /*9620*/  IMAD.X R2, RZ, RZ, ~R2, P1 ;  /* 0x000000ffff027224 */ /* 0x000fc400008e0e02 */
[----:B------:R-:W-:Y:S01]  /*9630*/  FMUL R4, R3, UR6 ;  /* 0x0000000603047c20 */ /* 0x000fe20008400000 */
[----:B------:R-:W-:Y:S01]  /*9640*/  IMAD.MOV.U32 R3, RZ, RZ, R17 ;  /* 0x000000ffff037224 */ /* 0x000fe200078e0011 */
[----:B------:R-:W-:Y:S01]  /*9650*/  ULDC.64 UR6, c[0x0][0x640] ;  /* 0x0001900000067ab9 */ /* 0x000fe20000000a00 */
[----:B------:R-:W-:Y:S01]  /*9660*/  IMAD R2, R2, UR4, RZ ;  /* 0x0000000402027c24 */ /* 0x000fe2000f8e02ff */
[----:B------:R-:W3:Y:S01]  /*9670*/  LDC R20, c[0x0][0x148] ;  /* 0x00005200ff147b82 */ /* 0x000ee20000000800 */
[----:B------:R-:W-:Y:S01]  /*9680*/  ISETP.NE.U32.AND P1, PT, RZ, UR6, PT ;  /* 0x00000006ff007c0c */ /* 0x000fe2000bf25070 */
[----:B------:R-:W4:Y:S01]  /*9690*/  F2I.U32.TRUNC.NTZ R4, R4 ;  /* 0x0000000400047305 */ /* 0x000f22000020f000 */
[----:B------:R-:W-:Y:S02]  /*96a0*/  IMAD R5, R15, UR5, R2 ;  /* 0x000000050f057c24 */ /* 0x000fe4000f8e0202 */
[----:B------:R-:W-:Y:S01]  /*96b0*/  IMAD.MOV.U32 R2, RZ, RZ, R18 ;  /* 0x000000ffff027224 */ /* 0x000fe200078e0012 */
[----:B------:R-:W-:-:S02]  /*96c0*/  ISETP.NE.AND.EX P1, PT, RZ, UR7, PT, P1 ;  /* 0x00000007ff007c0c */ /* 0x000fc4000bf25310 */
[----:B0-----:R-:W-:Y:S01]  /*96d0*/  ISETP.NE.AND P4, PT, R21, 0x1, PT ;  /* 0x000000011500780c */ /* 0x001fe20003f85270 */
[----:B------:R-:W-:Y:S01]  /*96e0*/  IMAD.WIDE.U32 R2, R15, UR4, R2 ;  /* 0x000000040f027c25 */ /* 0x000fe2000f8e0002 */
[----:B------:R-:W-:-:S03]  /*96f0*/  ULDC UR4, c[0x0][0x618] ;  /* 0x0001860000047ab9 */ /* 0x000fc60000000800 */
[----:B--2---:R-:W-:Y:S02]  /*9700*/  IMAD.MOV R14, RZ, RZ, -R14 ;  /* 0x000000ffff0e7224 */ /* 0x004fe400078e0a0e */
[----:B------:R-:W-:Y:S02]  /*9710*/  IMAD.IADD R3, R3, 0x1, R5 ;  /* 0x0000000103037824 */ /* 0x000fe400078e0205 */
[----:B-1----:R-:W-:-:S03]  /*9720*/  IMAD R12, R19, R14, R12 ;  /* 0x0000000e130c7224 */ /* 0x002fc600078e020c */
[--C-:B------:R-:W-:Y:S01]  /*9730*/  SHF.R.U64 R14, R2, UR4, R3.reuse ;  /* 0x00000004020e7c19 */ /* 0x100fe20008001203 */
[----:B----4-:R-:W-:Y:S01]  /*9740*/  IMAD.MOV R2, RZ, RZ, -R4 ;  /* 0x000000ffff027224 */ /* 0x010fe200078e0a04 */
[----:B------:R-:W-:Y:S01]  /*9750*/  SHF.R.U32.HI R3, RZ, UR4, R3 ;  /* 0x00000004ff037c19 */ /* 0x000fe20008011603 */
[----:B------:R-:W-:Y:S02]  /*9760*/  ULDC UR4, c[0x0][0x608] ;  /* 0x0001820000047ab9 */ /* 0x000fe40000000800 */
[----:B---3--:R-:W-:Y:S01]  /*9770*/  @P4 IMAD R12, R20, R2, R13 ;  /* 0x00000002140c4224 */ /* 0x008fe200078e020d */
[--C-:B------:R-:W-:Y:S02]  /*9780*/  SHF.R.U64 R19, R14, UR4, R3.reuse ;  /* 0x000000040e137c19 */ /* 0x100fe40008001203 */
[----:B------:R-:W-:Y:S01]  /*9790*/  SHF.R.U32.HI R2, RZ, UR4, R3 ;  /* 0x00000004ff027c19 */ /* 0x000fe20008011603 */
[----:B------:R-:W-:-:S03]  /*97a0*/  ULDC UR4, c[0x0][0x658] ;  /* 0x0001960000047ab9 */ /* 0x000fc60000000800 */
[--C-:B------:R-:W-:Y:S02]  /*97b0*/  SHF.R.U64 R13, R19, UR4, R2.reuse ;  /* 0x00000004130d7c19 */ /* 0x100fe40008001202 */
[----:B------:R-:W-:-:S03]  /*97c0*/  SHF.R.U32.HI R2, RZ, UR4, R2 ;  /* 0x00000004ff027c19 */ /* 0x000fc60008011602 */
[----:B------:R-:W-:Y:S02]  /*97d0*/  IMAD.MOV.U32 R4, RZ, RZ, R13 ;  /* 0x000000ffff047224 */ /* 0x000fe400078e000d */
[----:B------:R-:W-:Y:S01]  /*97e0*/  IMAD.MOV.U32 R3, RZ, RZ, R2 ;  /* 0x000000ffff037224 */ /* 0x000fe200078e0002 */
[----:B------:R-:W-:Y:S06]  /*97f0*/  @!P1 BRA `(.L_x_310) ;  /* 0x00000000002c9947 */ /* 0x000fec0003800000 */
        /* <DEDUP_REMOVED lines=9> */
[----:B------:R-:W-:-:S04]  /*9890*/  IMAD.WIDE.U32.X R2, R15, UR7, R2, P3 ;  /* 0x000000070f027c25 */ /* 0x000fc800098e0402 */
[----:B------:R-:W-:-:S07]  /*98a0*/  IMAD.MOV.U32 R4, RZ, RZ, R2 ;  /* 0x000000ffff047224 */ /* 0x000fce00078e0002 */
.L_x_310:
[----:B------:R-:W-:Y:S01]  /*98b0*/  ULDC UR4, c[0x0][0x648] ;  /* 0x0001920000047ab9 */ /* 0x000fe20000000800 */
[----:B------:R-:W-:Y:S01]  /*98c0*/  LOP3.LUT R2, R19, UR16, RZ, 0xc0, !PT ;  /* 0x0000001013027c12 */ /* 0x000fe2000f8ec0ff */
[----:B------:R-:W-:Y:S01]  /*98d0*/  ULDC UR5, c[0x0][0x610] ;  /* 0x0001840000057ab9 */ /* 0x000fe20000000800 */
[----:B------:R-:W-:Y:S01]  /*98e0*/  SHF.R.U64 R3, R4, UR4, R3 ;  /* 0x0000000404037c19 */ /* 0x000fe20008001203 */
[----:B------:R-:W-:Y:S01]  /*98f0*/  ULDC UR4, c[0x0][0x638] ;  /* 0x00018e0000047ab9 */ /* 0x000fe20000000800 */
[----:B------:R-:W-:-:S03]  /*9900*/  LOP3.LUT R14, R14, UR15, RZ, 0xc0, !PT ;  /* 0x0000000f0e0e7c12 */ /* 0x000fc6000f8ec0ff */
[----:B------:R-:W-:Y:S02]  /*9910*/  IMAD.MOV R4, RZ, RZ, -R3 ;  /* 0x000000ffff047224 */ /* 0x000fe400078e0a03 */
[----:B------:R-:W-:Y:S02]  /*9920*/  IMAD R3, R3, UR17, R2 ;  /* 0x0000001103037c24 */ /* 0x000fe4000f8e0202 */
[----:B------:R-:W-:Y:S01]  /*9930*/  IMAD R13, R4, UR4, R13 ;  /* 0x00000004040d7c24 */ /* 0x000fe2000f8e020d */
[----:B------:R-:W-:Y:S01]  /*9940*/  ULDC UR4, c[0x0][0x600] ;  /* 0x0001800000047ab9 */ /* 0x000fe20000000800 */
[----:B------:R-:W-:Y:S02]  /*9950*/  IMAD R12, R3, UR5, R12 ;  /* 0x00000005030c7c24 */ /* 0x000fe4000f8e020c */
[----:B------:R-:W-:Y:S02]  /*9960*/  IMAD R13, R13, UR4, R14 ;  /* 0x000000040d0d7c24 */ /* 0x000fe4000f8e020e */
[----:B------:R-:W-:-:S02]  /*9970*/  IMAD.MOV.U32 R3, RZ, RZ, 0x1 ;  /* 0x00000001ff037424 */ /* 0x000fc400078e00ff */
[----:B------:R-:W-:Y:S01]  /*9980*/  IMAD.MOV.U32 R2, RZ, RZ, R11 ;  /* 0x000000ffff027224 */ /* 0x000fe200078e000b */
[----:B------:R-:W-:Y:S02]  /*9990*/  SEL R22, R13, R12, !P4 ;  /* 0x0000000c0d167207 */ /* 0x000fe40006000000 */
[----:B------:R-:W-:-:S07]  /*99a0*/  SEL R19, R12, R13, !P4 ;  /* 0x0000000d0c137207 */ /* 0x000fce0006000000 */
.L_x_308:
[----:B------:R-:W-:Y:S05]  /*99b0*/  BSYNC B1 ;  /* 0x0000000000017941 */ /* 0x000fea0003800000 */
.L_x_307:
[----:B------:R-:W-:-:S13]  /*99c0*/  LOP3.LUT P1, RZ, R3, 0xff, RZ, 0xc0, !PT ;  /* 0x000000ff03ff7812 */ /* 0x000fda000782c0ff */
[----:B------:R-:W-:Y:S05]  /*99d0*/  @P1 BRA `(.L_x_311) ;  /* 0xfffffff400241947 */ /* 0x000fea000383ffff */
[----:B------:R-:W-:Y:S05]  /*99e0*/  BSYNC B0 ;  /* 0x0000000000007941 */ /* 0x000fea0003800000 */
.L_x_299:
[----:B------:R-:W-:-:S03]  /*99f0*/  UMOV UR4, 0xffffffff ;  /* 0xffffffff00047882 */ /* 0x000fc60000000000 */
[----:B------:R-:W-:Y:S05]  /*9a00*/  BRA.DIV UR4, `(.L_x_312) ;  /* 0x0000000604647947 */ /* 0x000fea000b800000 */
[----:B------:R-:W-:-:S13]  /*9a10*/  ELECT P6, URZ, PT ;  /* 0x00000000003f782f */ /* 0x000fda00038c0000 */
.L_x_329:
[----:B------:R-:W-:Y:S04]  /*9a20*/  BSSY B0, `(.L_x_313) ;  /* 0x0000034000007945 */ /* 0x000fe80003800000 */
[----:B------:R-:W-:Y:S05]  /*9a30*/  @!P6 BRA `(.L_x_314) ;  /* 0x0000000000c8e947 */ /* 0x000fea0003800000 */
[----:B------:R-:W-:-:S04]  /*9a40*/  LOP3.LUT R16, R16, 0x2, RZ, 0xfc, !PT ;  /* 0x0000000210107812 */ /* 0x000fc800078efcff */
[----:B------:R-:W-:-:S13]  /*9a50*/  ISETP.NE.AND P0, PT, R16, 0x3, PT ;  /* 0x000000031000780c */ /* 0x000fda0003f05270 */
[----:B------:R-:W-:Y:S05]  /*9a60*/  @!P0 BRA `(.L_x_315) ;  /* 0x0000000000048947 */ /* 0x000fea0003800000 */
[----:B------:R-:W-:Y:S01]  /*9a70*/  BPT.TRAP 0x1 ;  /* 0x000000040000795c */ /* 0x000fe20000300000 */
.L_x_315:
[----:B------:R-:W0:Y:S01]  /*9a80*/  S2R R3, SR_CgaCtaId ;  /* 0x0000000000037919 */ /* 0x000e220000008800 */
[----:B------:R-:W-:-:S04]  /*9a90*/  MOV R2, 0x400 ;  /* 0x0000040000027802 */ /* 0x000fc80000000f00 */
[----:B0-----:R-:W-:Y:S02]  /*9aa0*/  LEA R3, R3, R2, 0x18 ;  /* 0x0000000203037211 */ /* 0x001fe400078ec0ff */
[----:B------:R-:W-:-:S03]  /*9ab0*/  SHF.L.U32 R2, R0, 0x1f, RZ ;  /* 0x0000001f00027819 */ /* 0x000fc600000006ff */
[----:B------:R-:W-:-:S04]  /*9ac0*/  VIADD R3, R3, 0x28 ;  /* 0x0000002803037836 */ /* 0x000fc80000000000 */
[C---:B------:R-:W-:Y:S02]  /*9ad0*/  IMAD R7, R8.reuse, 0x8, R3 ;  /* 0x0000000808077824 */ /* 0x040fe400078e0203 */
[----:B------:R-:W-:Y:S02]  /*9ae0*/  VIADD R8, R8, 0x1 ;  /* 0x0000000108087836 */ /* 0x000fe40000000000 */
[----:B------:R-:W0:Y:S03]  /*9af0*/  SYNCS.PHASECHK.TRANS64.TRYWAIT P0, [R7+URZ], R2 ;  /* 0x00000002070075a7 */ /* 0x000e26000800017f */
[----:B------:R-:W-:-:S04]  /*9b00*/  ISETP.NE.AND P1, PT, R8, 0x5, PT ;  /* 0x000000050800780c */ /* 0x000fc80003f25270 */
[----:B------:R-:W-:Y:S02]  /*9b10*/  SEL R5, RZ, 0x1, P1 ;  /* 0x00000001ff057807 */ /* 0x000fe40000800000 */
[----:B------:R-:W-:Y:S02]  /*9b20*/  SEL R8, R8, RZ, P1 ;  /* 0x000000ff08087207 */ /* 0x000fe40000800000 */
[----:B------:R-:W-:-:S03]  /*9b30*/  LOP3.LUT R5, R0, R5, RZ, 0x3c, !PT ;  /* 0x0000000500057212 */ /* 0x000fc600078e3cff */
[----:B------:R-:W-:Y:S01]  /*9b40*/  IMAD R9, R8, 0x8, R3 ;  /* 0x0000000808097824 */ /* 0x000fe200078e0203 */
[----:B------:R-:W-:Y:S01]  /*9b50*/  SHF.L.U32 R4, R5, 0x1f, RZ ;  /* 0x0000001f05047819 */ /* 0x000fe200000006ff */
[----:B0-----:R-:W-:Y:S06]  /*9b60*/  @!P0 BRA `(.L_x_316) ;  /* 0x00000004002c8947 */ /* 0x001fec0003800000 */
.L_x_330:
[----:B------:R-:W1:Y:S01]  /*9b70*/  SYNCS.PHASECHK.TRANS64.TRYWAIT P0, [R9+URZ], R4 ;  /* 0x00000004090075a7 */ /* 0x000e62000800017f */
[----:B------:R-:W-:-:S05]  /*9b80*/  VIADD R0, R8, 0x1 ;  /* 0x0000000108007836 */ /* 0x000fca0000000000 */
[----:B------:R-:W-:-:S04]  /*9b90*/  ISETP.NE.AND P1, PT, R0, 0x5, PT ;  /* 0x000000050000780c */ /* 0x000fc80003f25270 */
[----:B0-----:R-:W-:Y:S02]  /*9ba0*/  SEL R2, RZ, 0x1, P1 ;  /* 0x00000001ff027807 */ /* 0x001fe40000800000 */
[----:B------:R-:W-:Y:S02]  /*9bb0*/  SEL R0, R0, RZ, P1 ;  /* 0x000000ff00007207 */ /* 0x000fe40000800000 */
[----:B------:R-:W-:-:S03]  /*9bc0*/  LOP3.LUT R7, R5, R2, RZ, 0x3c, !PT ;  /* 0x0000000205077212 */ /* 0x000fc600078e3cff */
[----:B------:R-:W-:Y:S01]  /*9bd0*/  IMAD R6, R0, 0x8, R3 ;  /* 0x0000000800067824 */ /* 0x000fe200078e0203 */
[----:B------:R-:W-:Y:S01]  /*9be0*/  SHF.L.U32 R5, R7, 0x1f, RZ ;  /* 0x0000001f07057819 */ /* 0x000fe200000006ff */
[----:B-1----:R-:W-:Y:S06]  /*9bf0*/  @!P0 BRA `(.L_x_317) ;  /* 0x00000004001c8947 */ /* 0x002fec0003800000 */
.L_x_331:
[----:B------:R-:W1:Y:S01]  /*9c00*/  SYNCS.PHASECHK.TRANS64.TRYWAIT P0, [R6+URZ], R5 ;  /* 0x00000005060075a7 */ /* 0x000e62000800017f */
[----:B------:R-:W-:-:S05]  /*9c10*/  VIADD R0, R0, 0x1 ;  /* 0x0000000100007836 */ /* 0x000fca0000000000 */
[----:B------:R-:W-:-:S04]  /*9c20*/  ISETP.NE.AND P1, PT, R0, 0x5, PT ;  /* 0x000000050000780c */ /* 0x000fc80003f25270 */
[----:B------:R-:W-:Y:S02]  /*9c30*/  SEL R2, RZ, 0x1, P1 ;  /* 0x00000001ff027807 */ /* 0x000fe40000800000 */
[----:B------:R-:W-:Y:S02]  /*9c40*/  SEL R0, R0, RZ, P1 ;  /* 0x000000ff00007207 */ /* 0x000fe40000800000 */
[----:B------:R-:W-:-:S03]  /*9c50*/  LOP3.LUT R7, R7, R2, RZ, 0x3c, !PT ;  /* 0x0000000207077212 */ /* 0x000fc600078e3cff */
[----:B0-----:R-:W-:Y:S01]  /*9c60*/  IMAD R9, R0, 0x8, R3 ;  /* 0x0000000800097824 */ /* 0x001fe200078e0203 */
[----:B------:R-:W-:Y:S01]  /*9c70*/  SHF.L.U32 R4, R7, 0x1f, RZ ;  /* 0x0000001f07047819 */ /* 0x000fe200000006ff */
[----:B-1----:R-:W-:Y:S06]  /*9c80*/  @!P0 BRA `(.L_x_318) ;  /* 0x00000004000c8947 */ /* 0x002fec0003800000 */
.L_x_332:
[----:B------:R-:W1:Y:S01]  /*9c90*/  SYNCS.PHASECHK.TRANS64.TRYWAIT P0, [R9+URZ], R4 ;  /* 0x00000004090075a7 */ /* 0x000e62000800017f */
[----:B------:R-:W-:-:S05]  /*9ca0*/  VIADD R0, R0, 0x1 ;  /* 0x0000000100007836 */ /* 0x000fca0000000000 */
[----:B------:R-:W-:-:S04]  /*9cb0*/  ISETP.NE.AND P1, PT, R0, 0x5, PT ;  /* 0x000000050000780c */ /* 0x000fc80003f25270 */
[----:B------:R-:W-:Y:S02]  /*9cc0*/  SEL R2, RZ, 0x1, P1 ;  /* 0x00000001ff027807 */ /* 0x000fe40000800000 */
[----:B------:R-:W-:Y:S02]  /*9cd0*/  SEL R0, R0, RZ, P1 ;  /* 0x000000ff00007207 */ /* 0x000fe40000800000 */
[----:B------:R-:W-:Y:S01]  /*9ce0*/  LOP3.LUT R2, R7, R2, RZ, 0x3c, !PT ;  /* 0x0000000207027212 */ /* 0x000fe200078e3cff */
[----:B-1----:R-:W-:Y:S06]  /*9cf0*/  @!P0 BRA `(.L_x_319) ;  /* 0x0000000400048947 */ /* 0x002fec0003800000 */
.L_x_333:
[----:B------:R-:W-:Y:S01]  /*9d00*/  IMAD R3, R0, 0x8, R3 ;  /* 0x0000000800037824 */ /* 0x000fe200078e0203 */
[----:B------:R-:W-:-:S07]  /*9d10*/  SHF.L.U32 R0, R2, 0x1f, RZ ;  /* 0x0000001f02007819 */ /* 0x000fce00000006ff */
.L_x_320:
[----:B--2---:R2:W3:Y:S02]  /*9d20*/  SYNCS.PHASECHK.TRANS64.TRYWAIT P0, [R3+URZ], R0 ;  /* 0x00000000030075a7 */ /* 0x0044e4000800017f */
[----:B---3--:R-:W-:Y:S05]  /*9d30*/  @!P0 NANOSLEEP.SYNCS 0x989680 ;  /* 0x009896800000895d */ /* 0x008fea0003900000 */
[----:B------:R-:W3:Y:S02]  /*9d40*/  @!P0 SYNCS.PHASECHK.TRANS64 P0, [R3+URZ], R0 ;  /* 0x00000000030085a7 */ /* 0x000ee4000800007f */
[----:B---3--:R-:W-:Y:S05]  /*9d50*/  @!P0 BRA `(.L_x_320) ;  /* 0xfffffffc00f08947 */ /* 0x008fea000383ffff */
.L_x_314:
[----:B------:R-:W-:Y:S05]  /*9d60*/  BSYNC B0 ;  /* 0x0000000000007941 */ /* 0x000fea0003800000 */
.L_x_313:
[----:B------:R-:W-:Y:S05]  /*9d70*/  EXIT ;  /* 0x000000000000794d */ /* 0x000fea0003800000 */
.L_x_19:
[----:B-1----:R1:W2:Y:S02]  /*9d80*/  SYNCS.PHASECHK.TRANS64.TRYWAIT P0, [R161+URZ], R0 ;  /* 0x00000000a10075a7 */ /* 0x0022a4000800017f */
[----:B--2---:R-:W-:Y:S05]  /*9d90*/  @!P0 NANOSLEEP.SYNCS 0x989680 ;  /* 0x009896800000895d */ /* 0x004fea0003900000 */
[----:B------:R-:W2:Y:S02]  /*9da0*/  @!P0 SYNCS.PHASECHK.TRANS64 P0, [R161+URZ], R0 ;  /* 0x00000000a10085a7 */ /* 0x000ea4000800007f */
[----:B--2---:R-:W-:Y:S05]  /*9db0*/  @!P0 BRA `(.L_x_19) ;  /* 0xfffffffc00f08947 */ /* 0x004fea000383ffff */
[----:B------:R-:W-:Y:S05]  /*9dc0*/  BRA `(.L_x_321) ;  /* 0xffffff7800487947 */ /* 0x000fea000383ffff */
.L_x_24:
[----:B--2---:R2:W3:Y:S02]  /*9dd0*/  SYNCS.PHASECHK.TRANS64.TRYWAIT P1, [R3+URZ], R0 ;  /* 0x00000000030075a7 */ /* 0x0044e4000802017f */
[----:B---3--:R-:W-:Y:S05]  /*9de0*/  @!P1 NANOSLEEP.SYNCS 0x989680 ;  /* 0x009896800000995d */ /* 0x008fea0003900000 */
[----:B------:R-:W3:Y:S02]  /*9df0*/  @!P1 SYNCS.PHASECHK.TRANS64 P1, [R3+URZ], R0 ;  /* 0x00000000030095a7 */ /* 0x000ee4000802007f */
[----:B---3--:R-:W-:Y:S05]  /*9e00*/  @!P1 BRA `(.L_x_24) ;  /* 0xfffffffc00f09947 */ /* 0x008fea000383ffff */
[----:B------:R-:W-:Y:S05]  /*9e10*/  BRA `(.L_x_23) ;  /* 0xffffff7800b87947 */ /* 0x000fea000383ffff */
.L_x_29:
[----:B--2---:R-:W-:-:S04]  /*9e20*/  IMAD.U32 R5, RZ, RZ, UR4 ;  /* 0x00000004ff057e24 */ /* 0x004fc8000f8e00ff */
[----:B------:R2:W3:Y:S03]  /*9e30*/  SYNCS.PHASECHK.TRANS64.TRYWAIT P1, [R5+URZ], R4 ;  /* 0x00000004050075a7 */ /* 0x0004e6000802017f */
[----:B---3--:R-:W-:Y:S05]  /*9e40*/  @!P1 NANOSLEEP.SYNCS 0x989680 ;  /* 0x009896800000995d */ /* 0x008fea0003900000 */
[----:B------:R-:W3:Y:S02]  /*9e50*/  @!P1 SYNCS.PHASECHK.TRANS64 P1, [R5+URZ], R4 ;  /* 0x00000004050095a7 */ /* 0x000ee4000802007f */
[----:B---3--:R-:W-:Y:S05]  /*9e60*/  @!P1 BRA `(.L_x_29) ;  /* 0xfffffffc00ec9947 */ /* 0x008fea000383ffff */
[----:B------:R-:W-:Y:S05]  /*9e70*/  BRA `(.L_x_28) ;  /* 0xffffff7c00887947 */ /* 0x000fea000383ffff */
.L_x_35:
[----:B-1----:R1:W2:Y:S02]  /*9e80*/  SYNCS.PHASECHK.TRANS64.TRYWAIT P0, [R161+URZ+0x10], R0 ;  /* 0x00001000a10075a7 */ /* 0x0022a4000800017f */
[----:B--2---:R-:W-:Y:S05]  /*9e90*/  @!P0 NANOSLEEP.SYNCS 0x989680 ;  /* 0x009896800000895d */ /* 0x004fea0003900000 */
[----:B------:R-:W2:Y:S02]  /*9ea0*/  @!P0 SYNCS.PHASECHK.TRANS64 P0, [R161+URZ+0x10], R0 ;  /* 0x00001000a10085a7 */ /* 0x000ea4000800007f */
[----:B--2---:R-:W-:Y:S05]  /*9eb0*/  @!P0 BRA `(.L_x_35) ;  /* 0xfffffffc00f08947 */ /* 0x004fea000383ffff */
[----:B------:R-:W-:Y:S05]  /*9ec0*/  BRA `(.L_x_322) ;  /* 0xffffff8000d47947 */ /* 0x000fea000383ffff */
.L_x_300:
[----:B------:R-:W-:Y:S01]  /*9ed0*/  BSSY B1, `(.L_x_323) ;  /* 0x0000006000017945 */ /* 0x000fe20003800000 */
[----:B------:R-:W-:-:S07]  /*9ee0*/  IMAD.MOV.U32 R15, RZ, RZ, -0x1 ;  /* 0xffffffffff0f7424 */ /* 0x000fce00078e00ff */
[----:B-----5:R-:W-:Y:S05]  /*9ef0*/  WARPSYNC.COLLECTIVE R15, `(.L_x_324) ;  /* 0x000000000f0c7348 */ /* 0x020fea0003c00000 */
[----:B------:R-:W-:Y:S02]  /*9f00*/  ELECT P6, UR62, PT ;  /* 0x00000000003e782f */ /* 0x000fe400038c0000 */
[----:B------:R-:W-:Y:S01]  /*9f10*/  MOV R14, UR62 ;  /* 0x0000003e000e7c02 */ /* 0x000fe20008000f00 */
[----:B-----5:R-:W-:Y:S10]  /*9f20*/  ENDCOLLECTIVE ;  /* 0x000000000000791b */ /* 0x020ff40003800000 */
.L_x_324:
[----:B------:R-:W-:Y:S05]  /*9f30*/  BSYNC B1 ;  /* 0x0000000000017941 */ /* 0x000fea0003800000 */
.L_x_323:
[----:B------:R-:W-:Y:S05]  /*9f40*/  BRA `(.L_x_325) ;  /* 0xffffffec00d47947 */ /* 0x000fea000383ffff */
.L_x_303:
[----:B0-----:R0:W1:Y:S02]  /*9f50*/  SYNCS.PHASECHK.TRANS64.TRYWAIT P1, [R12+URZ+0x28], R5 ;  /* 0x000028050c0075a7 */ /* 0x001064000802017f */
[----:B-1----:R-:W-:Y:S05]  /*9f60*/  @!P1 NANOSLEEP.SYNCS 0x989680 ;  /* 0x009896800000995d */ /* 0x002fea0003900000 */
[----:B------:R-:W1:Y:S02]  /*9f70*/  @!P1 SYNCS.PHASECHK.TRANS64 P1, [R12+URZ+0x28], R5 ;  /* 0x000028050c0095a7 */ /* 0x000e64000802007f */
[----:B-1----:R-:W-:Y:S05]  /*9f80*/  @!P1 BRA `(.L_x_303) ;  /* 0xfffffffc00f09947 */ /* 0x002fea000383ffff */
[----:B------:R-:W-:Y:S05]  /*9f90*/  BRA `(.L_x_326) ;  /* 0xfffffff000087947 */ /* 0x000fea000383ffff */
.L_x_312:
[----:B------:R-:W-:Y:S01]  /*9fa0*/  BSSY B0, `(.L_x_327) ;  /* 0x0000006000007945 */ /* 0x000fe20003800000 */
[----:B------:R-:W-:-:S07]  /*9fb0*/  IMAD.MOV.U32 R15, RZ, RZ, -0x1 ;  /* 0xffffffffff0f7424 */ /* 0x000fce00078e00ff */
[----:B-----5:R-:W-:Y:S05]  /*9fc0*/  WARPSYNC.COLLECTIVE R15, `(.L_x_328) ;  /* 0x000000000f0c7348 */ /* 0x020fea0003c00000 */
[----:B------:R-:W-:Y:S02]  /*9fd0*/  ELECT P6, UR62, PT ;  /* 0x00000000003e782f */ /* 0x000fe400038c0000 */
[----:B------:R-:W-:Y:S01]  /*9fe0*/  MOV R14, UR62 ;  /* 0x0000003e000e7c02 */ /* 0x000fe20008000f00 */
[----:B-----5:R-:W-:Y:S10]  /*9ff0*/  ENDCOLLECTIVE ;  /* 0x000000000000791b */ /* 0x020ff40003800000 */
.L_x_328:
[----:B------:R-:W-:Y:S05]  /*a000*/  BSYNC B0 ;  /* 0x0000000000007941 */ /* 0x000fea0003800000 */
.L_x_327:
[----:B------:R-:W-:Y:S05]  /*a010*/  BRA `(.L_x_329) ;  /* 0xfffffff800807947 */ /* 0x000fea000383ffff */
.L_x_316:
[----:B0-----:R0:W1:Y:S02]  /*a020*/  SYNCS.PHASECHK.TRANS64.TRYWAIT P0, [R7+URZ], R2 ;  /* 0x00000002070075a7 */ /* 0x001064000800017f */
[----:B-1----:R-:W-:Y:S05]  /*a030*/  @!P0 NANOSLEEP.SYNCS 0x989680 ;  /* 0x009896800000895d */ /* 0x002fea0003900000 */
[----:B------:R-:W1:Y:S02]  /*a040*/  @!P0 SYNCS.PHASECHK.TRANS64 P0, [R7+URZ], R2 ;  /* 0x00000002070085a7 */ /* 0x000e64000800007f */
[----:B-1----:R-:W-:Y:S05]  /*a050*/  @!P0 BRA `(.L_x_316) ;  /* 0xfffffffc00f08947 */ /* 0x002fea000383ffff */
[----:B------:R-:W-:Y:S05]  /*a060*/  BRA `(.L_x_330) ;  /* 0xfffffff800c07947 */ /* 0x000fea000383ffff */
.L_x_317:
[----:B0-----:R0:W1:Y:S02]  /*a070*/  SYNCS.PHASECHK.TRANS64.TRYWAIT P0, [R9+URZ], R4 ;  /* 0x00000004090075a7 */ /* 0x001064000800017f */
[----:B-1----:R-:W-:Y:S05]  /*a080*/  @!P0 NANOSLEEP.SYNCS 0x989680 ;  /* 0x009896800000895d */ /* 0x002fea0003900000 */
[----:B------:R-:W1:Y:S02]  /*a090*/  @!P0 SYNCS.PHASECHK.TRANS64 P0, [R9+URZ], R4 ;  /* 0x00000004090085a7 */ /* 0x000e64000800007f */
[----:B-1----:R-:W-:Y:S05]  /*a0a0*/  @!P0 BRA `(.L_x_317) ;  /* 0xfffffffc00f08947 */ /* 0x002fea000383ffff */
[----:B------:R-:W-:Y:S05]  /*a0b0*/  BRA `(.L_x_331) ;  /* 0xfffffff800d07947 */ /* 0x000fea000383ffff */
.L_x_318:
[----:B0-----:R0:W1:Y:S02]  /*a0c0*/  SYNCS.PHASECHK.TRANS64.TRYWAIT P0, [R6+URZ], R5 ;  /* 0x00000005060075a7 */ /* 0x001064000800017f */
[----:B-1----:R-:W-:Y:S05]  /*a0d0*/  @!P0 NANOSLEEP.SYNCS 0x989680 ;  /* 0x009896800000895d */ /* 0x002fea0003900000 */
[----:B------:R-:W1:Y:S02]  /*a0e0*/  @!P0 SYNCS.PHASECHK.TRANS64 P0, [R6+URZ], R5 ;  /* 0x00000005060085a7 */ /* 0x000e64000800007f */
[----:B-1----:R-:W-:Y:S05]  /*a0f0*/  @!P0 BRA `(.L_x_318) ;  /* 0xfffffffc00f08947 */ /* 0x002fea000383ffff */
[----:B------:R-:W-:Y:S05]  /*a100*/  BRA `(.L_x_332) ;  /* 0xfffffff800e07947 */ /* 0x000fea000383ffff */
.L_x_319:
[----:B-1----:R1:W2:Y:S02]  /*a110*/  SYNCS.PHASECHK.TRANS64.TRYWAIT P0, [R9+URZ], R4 ;  /* 0x00000004090075a7 */ /* 0x0022a4000800017f */
[----:B--2---:R-:W-:Y:S05]  /*a120*/  @!P0 NANOSLEEP.SYNCS 0x989680 ;  /* 0x009896800000895d */ /* 0x004fea0003900000 */
[----:B------:R-:W2:Y:S02]  /*a130*/  @!P0 SYNCS.PHASECHK.TRANS64 P0, [R9+URZ], R4 ;  /* 0x00000004090085a7 */ /* 0x000ea4000800007f */
[----:B--2---:R-:W-:Y:S05]  /*a140*/  @!P0 BRA `(.L_x_319) ;  /* 0xfffffffc00f08947 */ /* 0x004fea000383ffff */
[----:B------:R-:W-:Y:S05]  /*a150*/  BRA `(.L_x_333) ;  /* 0xfffffff800e87947 */ /* 0x000fea000383ffff */
.L_x_334:
[----:B------:R-:W-:-:S00]  /*a160*/  BRA `(.L_x_334) ;  /* 0xfffffffc00fc7947 */ /* 0x000fc0000383ffff */
[----:B------:R-:W-:-:S00]  /*a170*/  NOP ;  /* 0x0000000000007918 */ /* 0x000fc00000000000 */
        /* <DEDUP_REMOVED lines=8> */
.L_x_335:


//--------------------- .nv.global.init           --------------------------
	.section	.nv.global.init,"aw",@progbits
.nv.global.init:
	.type		$str$22,@object
	.size		$str$22,($str$23 - $str$22)
$str$22:
        /*0000*/ 	.byte	0x6b, 0x5f, 0x74, 0x69, 0x6c, 0x65, 0x5f, 0x63, 0x6f, 0x75, 0x6e, 0x74, 0x20, 0x3e, 0x3d, 0x20
        /*0010*/ 	.byte	0x31, 0x00
	.type		$str$23,@object
	.size		$str$23,(__unnamed_1 - $str$23)
$str$23:
        /*0012*/ 	.byte	0x2f, 0x74, 0x6d, 0x70, 0x2f, 0x63, 0x75, 0x74, 0x6c, 0x61, 0x73, 0x73, 0x5f, 0x73, 0x77, 0x65
        /*0022*/ 	.byte	0x65, 0x70, 0x5f, 0x73, 0x72, 0x63, 0x2f, 0x69, 0x6e, 0x63, 0x6c, 0x75, 0x64, 0x65, 0x2f, 0x63
        /*0032*/ 	.byte	0x75, 0x74, 0x6c, 0x61, 0x73, 0x73, 0x2f, 0x67, 0x65, 0x6d, 0x6d, 0x2f, 0x63, 0x6f, 0x6c, 0x6c
        /*0042*/ 	.byte	0x65, 0x63, 0x74, 0x69, 0x76, 0x65, 0x2f, 0x73, 0x6d, 0x39, 0x30, 0x5f, 0x6d, 0x6d, 0x61, 0x5f
        /*0052*/ 	.byte	0x74, 0x6d, 0x61, 0x5f, 0x67, 0x6d, 0x6d, 0x61, 0x5f, 0x73, 0x73, 0x5f, 0x77, 0x61, 0x72, 0x70
        /*0062*/ 	.byte	0x73, 0x70, 0x65, 0x63, 0x69, 0x61, 0x6c, 0x69, 0x7a, 0x65, 0x64, 0x2e, 0x68, 0x70, 0x70, 0x00
	.type		__unnamed_1,@object
	.size		__unnamed_1,(.L_0 - __unnamed_1)
__unnamed_1:
        /*0072*/ 	.byte	0x76, 0x6f, 0x69, 0x64, 0x20, 0x63, 0x75, 0x74, 0x6c, 0x61, 0x73, 0x73, 0x3a, 0x3a, 0x67, 0x65
        /* <DEDUP_REMOVED lines=172> */
        /*0b42*/ 	.byte	0x3a, 0x69, 0x64, 0x65, 0x6e, 0x74, 0x69, 0x74, 0x79, 0x5d, 0x00
.L_0:


//--------------------- .nv.shared._ZN7cutlass13device_kernelINS_4gemm6kernel13GemmUniversalIN4cute5tupleIJiiiiEEENS1_10collective13CollectiveMmaINS1_34MainloopSm90TmaGmmaWarpSpecializedILi5ENS5_IJNS4_1CILi2EEENSA_ILi1EEESC_EEENS1_32KernelTmaWarpSpecializedPingpongEEENS5_IJNSA_ILi64EEENSA_ILi256EEENSA_ILi128EEEEEEaNS5_IJlSC_lEEEaSK_NS4_8TiledMMAINS4_8MMA_AtomIJNS4_4SM904GMMA27MMA_64x256x32_S32S8S8_SS_TNEEEENS4_6LayoutINS5_IJSC_SC_SC_EEENS5_IJNSA_ILi0EEEST_ST_EEEEENS5_IJNS4_10UnderscoreESW_SW_EEEEENS4_13SM90_TMA_LOADENS4_14ComposedLayoutINS4_7SwizzleILi3ELi4ELi3EEENS4_18smem_ptr_flag_bitsILi8EEENSR_INS5_IJNSA_ILi8EEESI_EEENS5_IJSI_SC_EEEEEEEvNS4_8identityENS4_23SM90_TMA_LOAD_MULTICASTES19_vS1A_EENS_8epilogue10collective6detail29Sm90TmaWarpSpecializedAdapterINS1E_15DefaultEpilogueIaSK_SK_NS1D_6thread17LinearCombinationIaLi1EiiLNS1I_9ScaleType4KindE0ELNS_15FloatRoundStyleE2EaEENS1_15EpilogueDefaultEEEEEvvEEEEvNT_6ParamsE --------------------------
	.section	.nv.shared._ZN7cutlass13device_kernelINS_4gemm6kernel13GemmUniversalIN4cute5tupleIJiiiiEEENS1_10collective13CollectiveMmaINS1_34MainloopSm90TmaGmmaWarpSpecializedILi5ENS5_IJNS4_1CILi2EEENSA_ILi1EEESC_EEENS1_32KernelTmaWarpSpecializedPingpongEEENS5_IJNSA_ILi64EEENSA_ILi256EEENSA_ILi128EEEEEEaNS5_IJlSC_lEEEaSK_NS4_8TiledMMAINS4_8MMA_AtomIJNS4_4SM904GMMA27MMA_64x256x32_S32S8S8_SS_TNEEEENS4_6LayoutINS5_IJSC_SC_SC_EEENS5_IJNSA_ILi0EEEST_ST_EEEEENS5_IJNS4_10UnderscoreESW_SW_EEEEENS4_13SM90_TMA_LOADENS4_14ComposedLayoutINS4_7SwizzleILi3ELi4ELi3EEENS4_18smem_ptr_flag_bitsILi8EEENSR_INS5_IJNSA_ILi8EEESI_EEENS5_IJSI_SC_EEEEEEEvNS4_8identityENS4_23SM90_TMA_LOAD_MULTICASTES19_vS1A_EENS_8epilogue10collective6detail29Sm90TmaWarpSpecializedAdapterINS1E_15DefaultEpilogueIaSK_SK_NS1D_6thread17LinearCombinationIaLi1EiiLNS1I_9ScaleType4KindE0ELNS_15FloatRoundStyleE2EaEENS1_15EpilogueDefaultEEEEEvvEEEEvNT_6ParamsE,"aw",@nobits
	.sectionflags	@""
	.align	16
	.zero		1024


//--------------------- .nv.shared.reserved.0     --------------------------
	.section	.nv.shared.reserved.0,"aw",@nobits
	.weak		__nv_reservedSMEM_offset_0_alias
	.size		__nv_reservedSMEM_offset_0_alias, 0, 0
	.other		__nv_reservedSMEM_offset_0_alias,@"STO_CUDA_RESERVED_SHARED STV_DEFAULT"
__nv_reservedSMEM_offset_0_alias:
	.zero		0


//--------------------- .nv.global                --------------------------
	.section	.nv.global,"aw",@nobits
.nv.global:
	.type		_ZN39_INTERNAL_388c571d_4_k_cu_67d9fa41_49104cute1_E,@object
	.size		_ZN39_INTERNAL_388c571d_4_k_cu_67d9fa41_49104cute1_E,(_ZN39_INTERNAL_388c571d_4_k_cu_67d9fa41_49104cuda3std3__45__cpo6cbeginE - _ZN39_INTERNAL_388c571d_4_k_cu_67d9fa41_49104cute1_E)
_ZN39_INTERNAL_388c571d_4_k_cu_67d9fa41_49104cute1_E:
	.zero		1
	.type		_ZN39_INTERNAL_388c571d_4_k_cu_67d9fa41_49104cuda3std3__45__cpo6cbeginE,@object
	.size		_ZN39_INTERNAL_388c571d_4_k_cu_67d9fa41_49104cuda3std3__45__cpo6cbeginE,(_ZN39_INTERNAL_388c571d_4_k_cu_67d9fa41_49104cuda3std3__48in_placeE - _ZN39_INTERNAL_388c571d_4_k_cu_67d9fa41_49104cuda3std3__45__cpo6cbeginE)
_ZN39_INTERNAL_388c571d_4_k_cu_67d9fa41_49104cuda3std3__45__cpo6cbeginE:
	.zero		1
	.type		_ZN39_INTERNAL_388c571d_4_k_cu_67d9fa41_49104cuda3std3__48in_placeE,@object
	.size		_ZN39_INTERNAL_388c571d_4_k_cu_67d9fa41_49104cuda3std3__48in_placeE,(_ZN39_INTERNAL_388c571d_4_k_cu_67d9fa41_49104cuda3std6ranges3__45__cpo9iter_moveE - _ZN39_INTERNAL_388c571d_4_k_cu_67d9fa41_49104cuda3std3__48in_placeE)
_ZN39_INTERNAL_388c571d_4_k_cu_67d9fa41_49104cuda3std3__48in_placeE:
	.zero		1
	.type		_ZN39_INTERNAL_388c571d_4_k_cu_67d9fa41_49104cuda3std6ranges3__45__cpo9iter_moveE,@object
	.size		_ZN39_INTERNAL_388c571d_4_k_cu_67d9fa41_49104cuda3std6ranges3__45__cpo9iter_moveE,(_ZN39_INTERNAL_388c571d_4_k_cu_67d9fa41_49104cuda3std3__45__cpo5beginE - _ZN39_INTERNAL_388c571d_4_k_cu_67d9fa41_49104cuda3std6ranges3__45__cpo9iter_moveE)
_ZN39_INTERNAL_388c571d_4_k_cu_67d9fa41_49104cuda3std6ranges3__45__cpo9iter_moveE:
	.zero		1
	.type		_ZN39_INTERNAL_388c571d_4_k_cu_67d9fa41_49104cuda3std3__45__cpo5beginE,@object
	.size		_ZN39_INTERNAL_388c571d_4_k_cu_67d9fa41_49104cuda3std3__45__cpo5beginE,(_ZN39_INTERNAL_388c571d_4_k_cu_67d9fa41_49104cuda3std3__441_GLOBAL__N__388c571d_4_k_cu_67d9fa41_49106ignoreE - _ZN39_INTERNAL_388c571d_4_k_cu_67d9fa41_49104cuda3std3__45__cpo5beginE)
_ZN39_INTERNAL_388c571d_4_k_cu_67d9fa41_49104cuda3std3__45__cpo5beginE:
	.zero		1
	.type		_ZN39_INTERNAL_388c571d_4_k_cu_67d9fa41_49104cuda3std3__441_GLOBAL__N__388c571d_4_k_cu_67d9fa41_49106ignoreE,@object
	.size		_ZN39_INTERNAL_388c571d_4_k_cu_67d9fa41_49104cuda3std3__441_GLOBAL__N__388c571d_4_k_cu_67d9fa41_49106ignoreE,(_ZN39_INTERNAL_388c571d_4_k_cu_67d9fa41_49104cute7productE - _ZN39_INTERNAL_388c571d_4_k_cu_67d9fa41_49104cuda3std3__441_GLOBAL__N__388c571d_4_k_cu_67d9fa41_49106ignoreE)
_ZN39_INTERNAL_388c571d_4_k_cu_67d9fa41_49104cuda3std3__441_GLOBAL__N__388c571d_4_k_cu_67d9fa41_49106ignoreE:
	.zero		1
	.type		_ZN39_INTERNAL_388c571d_4_k_cu_67d9fa41_49104cute7productE,@object
	.size		_ZN39_INTERNAL_388c571d_4_k_cu_67d9fa41_49104cute7productE,(_ZN39_INTERNAL_388c571d_4_k_cu_67d9fa41_49104cuda3std3__45__cpo3endE - _ZN39_INTERNAL_388c571d_4_k_cu_67d9fa41_49104cute7productE)
_ZN39_INTERNAL_388c571d_4_k_cu_67d9fa41_49104cute7productE:
	.zero		1
	.type		_ZN39_INTERNAL_388c571d_4_k_cu_67d9fa41_49104cuda3std3__45__cpo3endE,@object
	.size		_ZN39_INTERNAL_388c571d_4_k_cu_67d9fa41_49104cuda3std3__45__cpo3endE,(_ZN39_INTERNAL_388c571d_4_k_cu_67d9fa41_49104cuda3std3__419piecewise_constructE - _ZN39_INTERNAL_388c571d_4_k_cu_67d9fa41_49104cuda3std3__45__cpo3endE)
_ZN39_INTERNAL_388c571d_4_k_cu_67d9fa41_49104cuda3std3__45__cpo3endE:
	.zero		1
	.type		_ZN39_INTERNAL_388c571d_4_k_cu_67d9fa41_49104cuda3std3__419piecewise_constructE,@object
	.size		_ZN39_INTERNAL_388c571d_4_k_cu_67d9fa41_49104cuda3std3__419piecewise_constructE,(_ZN39_INTERNAL_388c571d_4_k_cu_67d9fa41_49104cuda3std3__45__cpo4cendE - _ZN39_INTERNAL_388c571d_4_k_cu_67d9fa41_49104cuda3std3__419piecewise_constructE)
_ZN39_INTERNAL_388c571d_4_k_cu_67d9fa41_49104cuda3std3__419piecewise_constructE:
	.zero		1
	.type		_ZN39_INTERNAL_388c571d_4_k_cu_67d9fa41_49104cuda3std3__45__cpo4cendE,@object
	.size		_ZN39_INTERNAL_388c571d_4_k_cu_67d9fa41_49104cuda3std3__45__cpo4cendE,(_ZN39_INTERNAL_388c571d_4_k_cu_67d9fa41_49104cuda3std6ranges3__45__cpo4swapE - _ZN39_INTERNAL_388c571d_4_k_cu_67d9fa41_49104cuda3std3__45__cpo4cendE)
_ZN39_INTERNAL_388c571d_4_k_cu_67d9fa41_49104cuda3std3__45__cpo4cendE:
	.zero		1
	.type		_ZN39_INTERNAL_388c571d_4_k_cu_67d9fa41_49104cuda3std6ranges3__45__cpo4swapE,@object
	.size		_ZN39_INTERNAL_388c571d_4_k_cu_67d9fa41_49104cuda3std6ranges3__45__cpo4swapE,(.L_8 - _ZN39_INTERNAL_388c571d_4_k_cu_67d9fa41_49104cuda3std6ranges3__45__cpo4swapE)
_ZN39_INTERNAL_388c571d_4_k_cu_67d9fa41_49104cuda3std6ranges3__45__cpo4swapE:
	.zero		1
.L_8:


//--------------------- .nv.constant0._ZN7cutlass13device_kernelINS_4gemm6kernel13GemmUniversalIN4cute5tupleIJiiiiEEENS1_10collective13CollectiveMmaINS1_34MainloopSm90TmaGmmaWarpSpecializedILi5ENS5_IJNS4_1CILi2EEENSA_ILi1EEESC_EEENS1_32KernelTmaWarpSpecializedPingpongEEENS5_IJNSA_ILi64EEENSA_ILi256EEENSA_ILi128EEEEEEaNS5_IJlSC_lEEEaSK_NS4_8TiledMMAINS4_8MMA_AtomIJNS4_4SM904GMMA27MMA_64x256x32_S32S8S8_SS_TNEEEENS4_6LayoutINS5_IJSC_SC_SC_EEENS5_IJNSA_ILi0EEEST_ST_EEEEENS5_IJNS4_10UnderscoreESW_SW_EEEEENS4_13SM90_TMA_LOADENS4_14ComposedLayoutINS4_7SwizzleILi3ELi4ELi3EEENS4_18smem_ptr_flag_bitsILi8EEENSR_INS5_IJNSA_ILi8EEESI_EEENS5_IJSI_SC_EEEEEEEvNS4_8identityENS4_23SM90_TMA_LOAD_MULTICASTES19_vS1A_EENS_8epilogue10collective6detail29Sm90TmaWarpSpecializedAdapterINS1E_15DefaultEpilogueIaSK_SK_NS1D_6thread17LinearCombinationIaLi1EiiLNS1I_9ScaleType4KindE0ELNS_15FloatRoundStyleE2EaEENS1_15EpilogueDefaultEEEEEvvEEEEvNT_6ParamsE --------------------------
	.section	.nv.constant0._ZN7cutlass13device_kernelINS_4gemm6kernel13GemmUniversalIN4cute5tupleIJiiiiEEENS1_10collective13CollectiveMmaINS1_34MainloopSm90TmaGmmaWarpSpecializedILi5ENS5_IJNS4_1CILi2EEENSA_ILi1EEESC_EEENS1_32KernelTmaWarpSpecializedPingpongEEENS5_IJNSA_ILi64EEENSA_ILi256EEENSA_ILi128EEEEEEaNS5_IJlSC_lEEEaSK_NS4_8TiledMMAINS4_8MMA_AtomIJNS4_4SM904GMMA27MMA_64x256x32_S32S8S8_SS_TNEEEENS4_6LayoutINS5_IJSC_SC_SC_EEENS5_IJNSA_ILi0EEEST_ST_EEEEENS5_IJNS4_10UnderscoreESW_SW_EEEEENS4_13SM90_TMA_LOADENS4_14ComposedLayoutINS4_7SwizzleILi3ELi4ELi3EEENS4_18smem_ptr_flag_bitsILi8EEENSR_INS5_IJNSA_ILi8EEESI_EEENS5_IJSI_SC_EEEEEEEvNS4_8identityENS4_23SM90_TMA_LOAD_MULTICASTES19_vS1A_EENS_8epilogue10collective6detail29Sm90TmaWarpSpecializedAdapterINS1E_15DefaultEpilogueIaSK_SK_NS1D_6thread17LinearCombinationIaLi1EiiLNS1I_9ScaleType4KindE0ELNS_15FloatRoundStyleE2EaEENS1_15EpilogueDefaultEEEEEvvEEEEvNT_6ParamsE,"a",@progbits
	.sectionflags	@""
	.align	4
.nv.constant0._ZN7cutlass13device_kernelINS_4gemm6kernel13GemmUniversalIN4cute5tupleIJiiiiEEENS1_10collective13CollectiveMmaINS1_34MainloopSm90TmaGmmaWarpSpecializedILi5ENS5_IJNS4_1CILi2EEENSA_ILi1EEESC_EEENS1_32KernelTmaWarpSpecializedPingpongEEENS5_IJNSA_ILi64EEENSA_ILi256EEENSA_ILi128EEEEEEaNS5_IJlSC_lEEEaSK_NS4_8TiledMMAINS4_8MMA_AtomIJNS4_4SM904GMMA27MMA_64x256x32_S32S8S8_SS_TNEEEENS4_6LayoutINS5_IJSC_SC_SC_EEENS5_IJNSA_ILi0EEEST_ST_EEEEENS5_IJNS4_10UnderscoreESW_SW_EEEEENS4_13SM90_TMA_LOADENS4_14ComposedLayoutINS4_7SwizzleILi3ELi4ELi3EEENS4_18smem_ptr_flag_bitsILi8EEENSR_INS5_IJNSA_ILi8EEESI_EEENS5_IJSI_SC_EEEEEEEvNS4_8identityENS4_23SM90_TMA_LOAD_MULTICASTES19_vS1A_EENS_8epilogue10collective6detail29Sm90TmaWarpSpecializedAdapterINS1E_15DefaultEpilogueIaSK_SK_NS1D_6thread17LinearCombinationIaLi1EiiLNS1I_9ScaleType4KindE0ELNS_15FloatRoundStyleE2EaEENS1_15EpilogueDefaultEEEEEvvEEEEvNT_6ParamsE:
	.zero		1664


//--------------------- SYMBOLS --------------------------

	.type		.nv.reservedSmem.offset0,@object
	.size		.nv.reservedSmem.offset0,0x4
	.type		__assertfail,@function
